	.target	sm_90a

	.elftype	@"ET_EXEC"


//--------------------- .note.nv.tkinfo           --------------------------
	.section	.note.nv.tkinfo,"",@"SHT_NOTE"
	.sectionflags	@"SHF_NOTE_NV_TKINFO"
	.tkinfo
        /*0018*/ 	.word	0x00000002
        /*0030*/ 	.string	""
        /*0030*/ 	.string	"ptxas"
        /*0030*/ 	.string	"Cuda compilation tools, release 13.0, V13.0.88"
        /*0030*/ 	.string	"Build cuda_13.0.r13.0/compiler.36424714_0"
        /*0030*/ 	.string	"-arch sm_90a -m 64 "



//--------------------- .note.nv.cuinfo           --------------------------
	.section	.note.nv.cuinfo,"",@"SHT_NOTE"
	.sectionflags	@"SHF_NOTE_NV_CUINFO"
        /*0018*/ 	.short	0x0002
        /*001a*/ 	.short	0x005a
        /*001c*/ 	.short	0x0082
	.zero		2


//--------------------- .nv.info                  --------------------------
	.section	.nv.info,"",@"SHT_CUDA_INFO"
	.align	4


	//----- nvinfo : EIATTR_REGCOUNT
	.align		4
        /*0000*/ 	.byte	0x04, 0x2f
        /*0002*/ 	.short	(.L_15 - .L_14)
	.align		4
.L_14:
        /*0004*/ 	.word	index@(_ZN7cutlass13device_kernelINS_4gemm6kernel13GemmUniversalIN4cute5tupleIJiiiiEEENS1_10collective13CollectiveMmaINS1_34MainloopSm90TmaGmmaWarpSpecializedILi12ENS5_IJNS4_1CILi1EEESB_SB_EEENS1_35KernelTmaWarpSpecializedCooperativeEEENS5_IJNSA_ILi128EEENSA_ILi160EEENSA_ILi64EEEEEEaNS5_IJlSB_lEEEaSJ_NS4_8TiledMMAINS4_8MMA_AtomIJNS4_4SM904GMMA26MMA_64x32x32_S32S8S8_SS_TNEEEENS4_6LayoutINS5_IJNSA_ILi2EEESB_SB_EEENS5_IJSB_NSA_ILi0EEEST_EEEEENS5_IJNS4_10UnderscoreESW_SW_EEEEENS4_13SM90_TMA_LOADENS4_14ComposedLayoutINS4_7SwizzleILi2ELi4ELi3EEENS4_18smem_ptr_flag_bitsILi8EEENSQ_INS5_IJNSA_ILi8EEESH_EEENS5_IJSH_SB_EEEEEEEvNS4_8identityESZ_S19_vS1A_EENS_8epilogue10collective6detail29Sm90TmaWarpSpecializedAdapterINS1D_15DefaultEpilogueIaSJ_SJ_NS1C_6thread17LinearCombinationIaLi1EiiLNS1H_9ScaleType4KindE0ELNS_15FloatRoundStyleE2EaEENS1_15EpilogueDefaultEEEEEvvEEEEvNT_6ParamsE)
        /*0008*/ 	.word	0x000000a8


	//----- nvinfo : EIATTR_FRAME_SIZE
	.align		4
.L_15:
        /*000c*/ 	.byte	0x04, 0x11
        /*000e*/ 	.short	(.L_17 - .L_16)
	.align		4
.L_16:
        /*0010*/ 	.word	index@(_ZN7cutlass13device_kernelINS_4gemm6kernel13GemmUniversalIN4cute5tupleIJiiiiEEENS1_10collective13CollectiveMmaINS1_34MainloopSm90TmaGmmaWarpSpecializedILi12ENS5_IJNS4_1CILi1EEESB_SB_EEENS1_35KernelTmaWarpSpecializedCooperativeEEENS5_IJNSA_ILi128EEENSA_ILi160EEENSA_ILi64EEEEEEaNS5_IJlSB_lEEEaSJ_NS4_8TiledMMAINS4_8MMA_AtomIJNS4_4SM904GMMA26MMA_64x32x32_S32S8S8_SS_TNEEEENS4_6LayoutINS5_IJNSA_ILi2EEESB_SB_EEENS5_IJSB_NSA_ILi0EEEST_EEEEENS5_IJNS4_10UnderscoreESW_SW_EEEEENS4_13SM90_TMA_LOADENS4_14ComposedLayoutINS4_7SwizzleILi2ELi4ELi3EEENS4_18smem_ptr_flag_bitsILi8EEENSQ_INS5_IJNSA_ILi8EEESH_EEENS5_IJSH_SB_EEEEEEEvNS4_8identityESZ_S19_vS1A_EENS_8epilogue10collective6detail29Sm90TmaWarpSpecializedAdapterINS1D_15DefaultEpilogueIaSJ_SJ_NS1C_6thread17LinearCombinationIaLi1EiiLNS1H_9ScaleType4KindE0ELNS_15FloatRoundStyleE2EaEENS1_15EpilogueDefaultEEEEEvvEEEEvNT_6ParamsE)
        /*0014*/ 	.word	0x00000000


	//----- nvinfo : EIATTR_MIN_STACK_SIZE
	.align		4
.L_17:
        /*0018*/ 	.byte	0x04, 0x12
        /*001a*/ 	.short	(.L_19 - .L_18)
	.align		4
.L_18:
        /*001c*/ 	.word	index@(_ZN7cutlass13device_kernelINS_4gemm6kernel13GemmUniversalIN4cute5tupleIJiiiiEEENS1_10collective13CollectiveMmaINS1_34MainloopSm90TmaGmmaWarpSpecializedILi12ENS5_IJNS4_1CILi1EEESB_SB_EEENS1_35KernelTmaWarpSpecializedCooperativeEEENS5_IJNSA_ILi128EEENSA_ILi160EEENSA_ILi64EEEEEEaNS5_IJlSB_lEEEaSJ_NS4_8TiledMMAINS4_8MMA_AtomIJNS4_4SM904GMMA26MMA_64x32x32_S32S8S8_SS_TNEEEENS4_6LayoutINS5_IJNSA_ILi2EEESB_SB_EEENS5_IJSB_NSA_ILi0EEEST_EEEEENS5_IJNS4_10UnderscoreESW_SW_EEEEENS4_13SM90_TMA_LOADENS4_14ComposedLayoutINS4_7SwizzleILi2ELi4ELi3EEENS4_18smem_ptr_flag_bitsILi8EEENSQ_INS5_IJNSA_ILi8EEESH_EEENS5_IJSH_SB_EEEEEEEvNS4_8identityESZ_S19_vS1A_EENS_8epilogue10collective6detail29Sm90TmaWarpSpecializedAdapterINS1D_15DefaultEpilogueIaSJ_SJ_NS1C_6thread17LinearCombinationIaLi1EiiLNS1H_9ScaleType4KindE0ELNS_15FloatRoundStyleE2EaEENS1_15EpilogueDefaultEEEEEvvEEEEvNT_6ParamsE)
        /*0020*/ 	.word	0x00000000
.L_19:


//--------------------- .nv.compat                --------------------------
	.section	.nv.compat,"",@"SHT_CUDA_COMPAT_INFO"
	.align	4
        /*0000*/ 	.byte	0x02, 0x09, 0x01, 0x00, 0x02, 0x02, 0x04, 0x00, 0x02, 0x05, 0x05, 0x00, 0x03, 0x07, 0x01, 0x01
        /*0010*/ 	.byte	0x02, 0x03, 0x01, 0x00, 0x02, 0x06, 0x01, 0x00, 0x04, 0x0b, 0x08, 0x00, 0x00, 0x00, 0x00, 0x00
        /*0020*/ 	.byte	0x00, 0x00, 0x00, 0x00


//--------------------- .nv.info._ZN7cutlass13device_kernelINS_4gemm6kernel13GemmUniversalIN4cute5tupleIJiiiiEEENS1_10collective13CollectiveMmaINS1_34MainloopSm90TmaGmmaWarpSpecializedILi12ENS5_IJNS4_1CILi1EEESB_SB_EEENS1_35KernelTmaWarpSpecializedCooperativeEEENS5_IJNSA_ILi128EEENSA_ILi160EEENSA_ILi64EEEEEEaNS5_IJlSB_lEEEaSJ_NS4_8TiledMMAINS4_8MMA_AtomIJNS4_4SM904GMMA26MMA_64x32x32_S32S8S8_SS_TNEEEENS4_6LayoutINS5_IJNSA_ILi2EEESB_SB_EEENS5_IJSB_NSA_ILi0EEEST_EEEEENS5_IJNS4_10UnderscoreESW_SW_EEEEENS4_13SM90_TMA_LOADENS4_14ComposedLayoutINS4_7SwizzleILi2ELi4ELi3EEENS4_18smem_ptr_flag_bitsILi8EEENSQ_INS5_IJNSA_ILi8EEESH_EEENS5_IJSH_SB_EEEEEEEvNS4_8identityESZ_S19_vS1A_EENS_8epilogue10collective6detail29Sm90TmaWarpSpecializedAdapterINS1D_15DefaultEpilogueIaSJ_SJ_NS1C_6thread17LinearCombinationIaLi1EiiLNS1H_9ScaleType4KindE0ELNS_15FloatRoundStyleE2EaEENS1_15EpilogueDefaultEEEEEvvEEEEvNT_6ParamsE --------------------------
	.section	.nv.info._ZN7cutlass13device_kernelINS_4gemm6kernel13GemmUniversalIN4cute5tupleIJiiiiEEENS1_10collective13CollectiveMmaINS1_34MainloopSm90TmaGmmaWarpSpecializedILi12ENS5_IJNS4_1CILi1EEESB_SB_EEENS1_35KernelTmaWarpSpecializedCooperativeEEENS5_IJNSA_ILi128EEENSA_ILi160EEENSA_ILi64EEEEEEaNS5_IJlSB_lEEEaSJ_NS4_8TiledMMAINS4_8MMA_AtomIJNS4_4SM904GMMA26MMA_64x32x32_S32S8S8_SS_TNEEEENS4_6LayoutINS5_IJNSA_ILi2EEESB_SB_EEENS5_IJSB_NSA_ILi0EEEST_EEEEENS5_IJNS4_10UnderscoreESW_SW_EEEEENS4_13SM90_TMA_LOADENS4_14ComposedLayoutINS4_7SwizzleILi2ELi4ELi3EEENS4_18smem_ptr_flag_bitsILi8EEENSQ_INS5_IJNSA_ILi8EEESH_EEENS5_IJSH_SB_EEEEEEEvNS4_8identityESZ_S19_vS1A_EENS_8epilogue10collective6detail29Sm90TmaWarpSpecializedAdapterINS1D_15DefaultEpilogueIaSJ_SJ_NS1C_6thread17LinearCombinationIaLi1EiiLNS1H_9ScaleType4KindE0ELNS_15FloatRoundStyleE2EaEENS1_15EpilogueDefaultEEEEEvvEEEEvNT_6ParamsE,"",@"SHT_CUDA_INFO"
	.sectionflags	@""
	.align	4


	//----- nvinfo : EIATTR_CUDA_API_VERSION
	.align		4
        /*0000*/ 	.byte	0x04, 0x37
        /*0002*/ 	.short	(.L_21 - .L_20)
.L_20:
        /*0004*/ 	.word	0x00000082


	//----- nvinfo : EIATTR_KPARAM_INFO
	.align		4
.L_21:
        /*0008*/ 	.byte	0x04, 0x17
        /*000a*/ 	.short	(.L_23 - .L_22)
.L_22:
        /*000c*/ 	.word	0x00000000
        /*0010*/ 	.short	0x0000
        /*0012*/ 	.short	0x0070
        /*0014*/ 	.byte	0x00, 0xf0, 0x01, 0x10


	//----- nvinfo : EIATTR_SPARSE_MMA_MASK
	.align		4
.L_23:
        /*0018*/ 	.byte	0x03, 0x50
        /*001a*/ 	.short	0x0000


	//----- nvinfo : EIATTR_MAXREG_COUNT
	.align		4
        /*001c*/ 	.byte	0x03, 0x1b
        /*001e*/ 	.short	0x00a8


	//----- nvinfo : EIATTR_NUM_BARRIERS
	.align		4
        /*0020*/ 	.byte	0x02, 0x4c
        /*0022*/ 	.byte	0x01
	.zero		1


	//----- nvinfo : EIATTR_EXTERNS
	.align		4
        /*0024*/ 	.byte	0x04, 0x0f
        /*0026*/ 	.short	(.L_25 - .L_24)


	//   ....[0]....
	.align		4
.L_24:
        /*0028*/ 	.word	index@(__assertfail)


	//----- nvinfo : EIATTR_MERCURY_ISA_VERSION
	.align		4
.L_25:
        /*002c*/ 	.byte	0x03, 0x5f
        /*002e*/ 	.short	0x0101


	//----- nvinfo : EIATTR_INT_WARP_WIDE_INSTR_OFFSETS
	.align		4
        /*0030*/ 	.byte	0x04, 0x31
        /*0032*/ 	.short	(.L_27 - .L_26)


	//   ....[0]....
.L_26:
        /*0034*/ 	.word	0x000004e0


	//   ....[1]....
        /*0038*/ 	.word	0x00000510


	//   ....[2]....
        /*003c*/ 	.word	0x000005f0


	//----- nvinfo : EIATTR_COOP_GROUP_MASK_REGIDS
	.align		4
.L_27:
        /*0040*/ 	.byte	0x04, 0x29
        /*0042*/ 	.short	(.L_29 - .L_28)


	//   ....[0]....
.L_28:
        /*0044*/ 	.word	0xffffffff


	//   ....[1]....
        /*0048*/ 	.word	0xffffffff


	//   ....[2]....
        /*004c*/ 	.word	0xffffffff


	//   ....[3]....
        /*0050*/ 	.word	0xffffffff


	//   ....[4]....
        /*0054*/ 	.word	0xffffffff


	//----- nvinfo : EIATTR_COOP_GROUP_INSTR_OFFSETS
	.align		4
.L_29:
        /*0058*/ 	.byte	0x04, 0x28
        /*005a*/ 	.short	(.L_31 - .L_30)


	//   ....[0]....
.L_30:
        /*005c*/ 	.word	0x00000060


	//   ....[1]....
        /*0060*/ 	.word	0x00000070


	//   ....[2]....
        /*0064*/ 	.word	0x00000130


	//   ....[3]....
        /*0068*/ 	.word	0x000003f0


	//   ....[4]....
        /*006c*/ 	.word	0x000010a0


	//----- nvinfo : EIATTR_REG_RECONFIG
	.align		4
.L_31:
        /*0070*/ 	.byte	0x01, 0x54
	.zero		2


	//----- nvinfo : EIATTR_SYSCALL_OFFSETS
	.align		4
        /*0074*/ 	.byte	0x04, 0x46
        /*0076*/ 	.short	(.L_33 - .L_32)


	//   ....[0]....
.L_32:
        /*0078*/ 	.word	0x00001260


	//----- nvinfo : EIATTR_MBARRIER_INSTR_OFFSETS
	.align		4
.L_33:
        /*007c*/ 	.byte	0x04, 0x39
        /*007e*/ 	.short	(.L_35 - .L_34)


	//   ....[0]....
.L_34:
        /*0080*/ 	.word	0x00000250
        /*0084*/ 	.word	0x000000ff
        /*0088*/ 	.word	0x00000000
        /*008c*/ 	.short	0x0100
        /*008e*/ 	.byte	0x08
	.zero		1


	//   ....[1]....
        /*0090*/ 	.word	0x00000260
        /*0094*/ 	.word	0x000000ff
        /*0098*/ 	.word	0x00000060
        /*009c*/ 	.short	0x0100
        /*009e*/ 	.byte	0x08
	.zero		1


	//   ....[2]....
        /*00a0*/ 	.word	0x00000270
        /*00a4*/ 	.word	0x000000ff
        /*00a8*/ 	.word	0x00000008
        /*00ac*/ 	.short	0x0100
        /*00ae*/ 	.byte	0x08
	.zero		1


	//   ....[3]....
        /*00b0*/ 	.word	0x00000280
        /*00b4*/ 	.word	0x000000ff
        /*00b8*/ 	.word	0x00000068
        /*00bc*/ 	.short	0x0100
        /*00be*/ 	.byte	0x08
	.zero		1


	//   ....[4]....
        /*00c0*/ 	.word	0x00000290
        /*00c4*/ 	.word	0x000000ff
        /*00c8*/ 	.word	0x00000010
        /*00cc*/ 	.short	0x0100
        /*00ce*/ 	.byte	0x08
	.zero		1


	//   ....[5]....
        /*00d0*/ 	.word	0x000002a0
        /*00d4*/ 	.word	0x000000ff
        /*00d8*/ 	.word	0x00000070
        /*00dc*/ 	.short	0x0100
        /*00de*/ 	.byte	0x08
	.zero		1


	//   ....[6]....
        /*00e0*/ 	.word	0x000002b0
        /*00e4*/ 	.word	0x000000ff
        /*00e8*/ 	.word	0x00000018
        /*00ec*/ 	.short	0x0100
        /*00ee*/ 	.byte	0x08
	.zero		1


	//   ....[7]....
        /*00f0*/ 	.word	0x000002c0
        /*00f4*/ 	.word	0x000000ff
        /*00f8*/ 	.word	0x00000078
        /*00fc*/ 	.short	0x0100
        /*00fe*/ 	.byte	0x08
	.zero		1


	//   ....[8]....
        /*0100*/ 	.word	0x000002d0
        /*0104*/ 	.word	0x000000ff
        /*0108*/ 	.word	0x00000020
        /*010c*/ 	.short	0x0100
        /*010e*/ 	.byte	0x08
	.zero		1


	//   ....[9]....
        /*0110*/ 	.word	0x000002e0
        /*0114*/ 	.word	0x000000ff
        /*0118*/ 	.word	0x00000080
        /*011c*/ 	.short	0x0100
        /*011e*/ 	.byte	0x08
	.zero		1


	//   ....[10]....
        /*0120*/ 	.word	0x000002f0
        /*0124*/ 	.word	0x000000ff
        /*0128*/ 	.word	0x00000028
        /*012c*/ 	.short	0x0100
        /*012e*/ 	.byte	0x08
	.zero		1


	//   ....[11]....
        /*0130*/ 	.word	0x00000300
        /*0134*/ 	.word	0x000000ff
        /*0138*/ 	.word	0x00000088
        /*013c*/ 	.short	0x0100
        /*013e*/ 	.byte	0x08
	.zero		1


	//   ....[12]....
        /*0140*/ 	.word	0x00000310
        /*0144*/ 	.word	0x000000ff
        /*0148*/ 	.word	0x00000030
        /*014c*/ 	.short	0x0100
        /*014e*/ 	.byte	0x08
	.zero		1


	//   ....[13]....
        /*0150*/ 	.word	0x00000320
        /*0154*/ 	.word	0x000000ff
        /*0158*/ 	.word	0x00000090
        /*015c*/ 	.short	0x0100
        /*015e*/ 	.byte	0x08
	.zero		1


	//   ....[14]....
        /*0160*/ 	.word	0x00000330
        /*0164*/ 	.word	0x000000ff
        /*0168*/ 	.word	0x00000038
        /*016c*/ 	.short	0x0100
        /*016e*/ 	.byte	0x08
	.zero		1


	//   ....[15]....
        /*0170*/ 	.word	0x00000340
        /*0174*/ 	.word	0x000000ff
        /*0178*/ 	.word	0x00000098
        /*017c*/ 	.short	0x0100
        /*017e*/ 	.byte	0x08
	.zero		1


	//   ....[16]....
        /*0180*/ 	.word	0x00000350
        /*0184*/ 	.word	0x000000ff
        /*0188*/ 	.word	0x00000040
        /*018c*/ 	.short	0x0100
        /*018e*/ 	.byte	0x08
	.zero		1


	//   ....[17]....
        /*0190*/ 	.word	0x00000360
        /*0194*/ 	.word	0x000000ff
        /*0198*/ 	.word	0x000000a0
        /*019c*/ 	.short	0x0100
        /*019e*/ 	.byte	0x08
	.zero		1


	//   ....[18]....
        /*01a0*/ 	.word	0x00000370
        /*01a4*/ 	.word	0x000000ff
        /*01a8*/ 	.word	0x00000048
        /*01ac*/ 	.short	0x0100
        /*01ae*/ 	.byte	0x08
	.zero		1


	//   ....[19]....
        /*01b0*/ 	.word	0x00000380
        /*01b4*/ 	.word	0x000000ff
        /*01b8*/ 	.word	0x000000a8
        /*01bc*/ 	.short	0x0100
        /*01be*/ 	.byte	0x08
	.zero		1


	//   ....[20]....
        /*01c0*/ 	.word	0x00000390
        /*01c4*/ 	.word	0x000000ff
        /*01c8*/ 	.word	0x00000050
        /*01cc*/ 	.short	0x0100
        /*01ce*/ 	.byte	0x08
	.zero		1


	//   ....[21]....
        /*01d0*/ 	.word	0x000003a0
        /*01d4*/ 	.word	0x000000ff
        /*01d8*/ 	.word	0x000000b0
        /*01dc*/ 	.short	0x0100
        /*01de*/ 	.byte	0x08
	.zero		1


	//   ....[22]....
        /*01e0*/ 	.word	0x000003b0
        /*01e4*/ 	.word	0x000000ff
        /*01e8*/ 	.word	0x00000058
        /*01ec*/ 	.short	0x0100
        /*01ee*/ 	.byte	0x08
	.zero		1


	//   ....[23]....
        /*01f0*/ 	.word	0x000003c0
        /*01f4*/ 	.word	0x000000ff
        /*01f8*/ 	.word	0x000000b8
        /*01fc*/ 	.short	0x0100
        /*01fe*/ 	.byte	0x08
	.zero		1


	//   ....[24]....
        /*0200*/ 	.word	0x00000660
        /*0204*/ 	.word	0x000000ff
        /*0208*/ 	.word	0x000000d0
        /*020c*/ 	.short	0x0100
        /*020e*/ 	.byte	0x06
	.zero		1


	//   ....[25]....
        /*0210*/ 	.word	0x000006c0
        /*0214*/ 	.word	0x000000ff
        /*0218*/ 	.word	0x000000d8
        /*021c*/ 	.short	0x0100
        /*021e*/ 	.byte	0x06
	.zero		1


	//   ....[26]....
        /*0220*/ 	.word	0x00001330
        /*0224*/ 	.word	0x00000003
        /*0228*/ 	.word	0x00000000
        /*022c*/ 	.short	0x010a
        /*022e*/ 	.byte	0x3f
	.zero		1


	//   ....[27]....
        /*0230*/ 	.word	0x00001370
        /*0234*/ 	.word	0x00000003
        /*0238*/ 	.word	0x00000000
        /*023c*/ 	.short	0x010a
        /*023e*/ 	.byte	0x3f
	.zero		1


	//   ....[28]....
        /*0240*/ 	.word	0x00001990
        /*0244*/ 	.word	0x00000005
        /*0248*/ 	.word	0x00000000
        /*024c*/ 	.short	0x010a
        /*024e*/ 	.byte	0x3f
	.zero		1


	//   ....[29]....
        /*0250*/ 	.word	0x000019d0
        /*0254*/ 	.word	0x00000005
        /*0258*/ 	.word	0x00000000
        /*025c*/ 	.short	0x010a
        /*025e*/ 	.byte	0x3f
	.zero		1


	//   ....[30]....
        /*0260*/ 	.word	0x00001e50
        /*0264*/ 	.word	0x00000004
        /*0268*/ 	.word	0x00000000
        /*026c*/ 	.short	0x0101
        /*026e*/ 	.byte	0x3f
	.zero		1


	//   ....[31]....
        /*0270*/ 	.word	0x00002030
        /*0274*/ 	.word	0x00000000
        /*0278*/ 	.word	0x00000000
        /*027c*/ 	.short	0x0101
        /*027e*/ 	.byte	0x3f
	.zero		1


	//   ....[32]....
        /*0280*/ 	.word	0x00007680
        /*0284*/ 	.word	0x0000000e
        /*0288*/ 	.word	0x00000060
        /*028c*/ 	.short	0x010a
        /*028e*/ 	.byte	0x3f
	.zero		1


	//   ....[33]....
        /*0290*/ 	.word	0x00007a00
        /*0294*/ 	.word	0x00000006
        /*0298*/ 	.word	0x000000d8
        /*029c*/ 	.short	0x0101
        /*029e*/ 	.byte	0x3f
	.zero		1


	//   ....[34]....
        /*02a0*/ 	.word	0x00008130
        /*02a4*/ 	.word	0x00000007
        /*02a8*/ 	.word	0x00000000
        /*02ac*/ 	.short	0x010a
        /*02ae*/ 	.byte	0x3f
	.zero		1


	//   ....[35]....
        /*02b0*/ 	.word	0x000081b0
        /*02b4*/ 	.word	0x00000009
        /*02b8*/ 	.word	0x00000000
        /*02bc*/ 	.short	0x010a
        /*02be*/ 	.byte	0x3f
	.zero		1


	//   ....[36]....
        /*02c0*/ 	.word	0x00008240
        /*02c4*/ 	.word	0x00000006
        /*02c8*/ 	.word	0x00000000
        /*02cc*/ 	.short	0x010a
        /*02ce*/ 	.byte	0x3f
	.zero		1


	//   ....[37]....
        /*02d0*/ 	.word	0x000082d0
        /*02d4*/ 	.word	0x00000009
        /*02d8*/ 	.word	0x00000000
        /*02dc*/ 	.short	0x010a
        /*02de*/ 	.byte	0x3f
	.zero		1


	//   ....[38]....
        /*02e0*/ 	.word	0x00008360
        /*02e4*/ 	.word	0x00000006
        /*02e8*/ 	.word	0x00000000
        /*02ec*/ 	.short	0x010a
        /*02ee*/ 	.byte	0x3f
	.zero		1


	//   ....[39]....
        /*02f0*/ 	.word	0x000083f0
        /*02f4*/ 	.word	0x00000009
        /*02f8*/ 	.word	0x00000000
        /*02fc*/ 	.short	0x010a
        /*02fe*/ 	.byte	0x3f
	.zero		1


	//   ....[40]....
        /*0300*/ 	.word	0x00008480
        /*0304*/ 	.word	0x00000006
        /*0308*/ 	.word	0x00000000
        /*030c*/ 	.short	0x010a
        /*030e*/ 	.byte	0x3f
	.zero		1


	//   ....[41]....
        /*0310*/ 	.word	0x00008510
        /*0314*/ 	.word	0x00000009
        /*0318*/ 	.word	0x00000000
        /*031c*/ 	.short	0x010a
        /*031e*/ 	.byte	0x3f
	.zero		1


	//   ....[42]....
        /*0320*/ 	.word	0x000085a0
        /*0324*/ 	.word	0x00000006
        /*0328*/ 	.word	0x00000000
        /*032c*/ 	.short	0x010a
        /*032e*/ 	.byte	0x3f
	.zero		1


	//   ....[43]....
        /*0330*/ 	.word	0x00008630
        /*0334*/ 	.word	0x00000009
        /*0338*/ 	.word	0x00000000
        /*033c*/ 	.short	0x010a
        /*033e*/ 	.byte	0x3f
	.zero		1


	//   ....[44]....
        /*0340*/ 	.word	0x000086c0
        /*0344*/ 	.word	0x00000006
        /*0348*/ 	.word	0x00000000
        /*034c*/ 	.short	0x010a
        /*034e*/ 	.byte	0x3f
	.zero		1


	//   ....[45]....
        /*0350*/ 	.word	0x00008750
        /*0354*/ 	.word	0x00000003
        /*0358*/ 	.word	0x00000000
        /*035c*/ 	.short	0x010a
        /*035e*/ 	.byte	0x3f
	.zero		1


	//   ....[46]....
        /*0360*/ 	.word	0x000087b0
        /*0364*/ 	.word	0x00000003
        /*0368*/ 	.word	0x00000000
        /*036c*/ 	.short	0x010a
        /*036e*/ 	.byte	0x3f
	.zero		1


	//   ....[47]....
        /*0370*/ 	.word	0x00008800
        /*0374*/ 	.word	0x00000005
        /*0378*/ 	.word	0x00000000
        /*037c*/ 	.short	0x010a
        /*037e*/ 	.byte	0x3f
	.zero		1


	//   ....[48]....
        /*0380*/ 	.word	0x000088d0
        /*0384*/ 	.word	0x0000000e
        /*0388*/ 	.word	0x00000060
        /*038c*/ 	.short	0x010a
        /*038e*/ 	.byte	0x3f
	.zero		1


	//   ....[49]....
        /*0390*/ 	.word	0x000089a0
        /*0394*/ 	.word	0x00000007
        /*0398*/ 	.word	0x00000000
        /*039c*/ 	.short	0x010a
        /*039e*/ 	.byte	0x3f
	.zero		1


	//   ....[50]....
        /*03a0*/ 	.word	0x000089f0
        /*03a4*/ 	.word	0x00000009
        /*03a8*/ 	.word	0x00000000
        /*03ac*/ 	.short	0x010a
        /*03ae*/ 	.byte	0x3f
	.zero		1


	//   ....[51]....
        /*03b0*/ 	.word	0x00008a40
        /*03b4*/ 	.word	0x00000006
        /*03b8*/ 	.word	0x00000000
        /*03bc*/ 	.short	0x010a
        /*03be*/ 	.byte	0x3f
	.zero		1


	//   ....[52]....
        /*03c0*/ 	.word	0x00008a90
        /*03c4*/ 	.word	0x00000009
        /*03c8*/ 	.word	0x00000000
        /*03cc*/ 	.short	0x010a
        /*03ce*/ 	.byte	0x3f
	.zero		1


	//   ....[53]....
        /*03d0*/ 	.word	0x00008ae0
        /*03d4*/ 	.word	0x00000006
        /*03d8*/ 	.word	0x00000000
        /*03dc*/ 	.short	0x010a
        /*03de*/ 	.byte	0x3f
	.zero		1


	//   ....[54]....
        /*03e0*/ 	.word	0x00008b30
        /*03e4*/ 	.word	0x00000009
        /*03e8*/ 	.word	0x00000000
        /*03ec*/ 	.short	0x010a
        /*03ee*/ 	.byte	0x3f
	.zero		1


	//   ....[55]....
        /*03f0*/ 	.word	0x00008b80
        /*03f4*/ 	.word	0x00000006
        /*03f8*/ 	.word	0x00000000
        /*03fc*/ 	.short	0x010a
        /*03fe*/ 	.byte	0x3f
	.zero		1


	//   ....[56]....
        /*0400*/ 	.word	0x00008bd0
        /*0404*/ 	.word	0x00000009
        /*0408*/ 	.word	0x00000000
        /*040c*/ 	.short	0x010a
        /*040e*/ 	.byte	0x3f
	.zero		1


	//   ....[57]....
        /*0410*/ 	.word	0x00008c20
        /*0414*/ 	.word	0x00000006
        /*0418*/ 	.word	0x00000000
        /*041c*/ 	.short	0x010a
        /*041e*/ 	.byte	0x3f
	.zero		1


	//   ....[58]....
        /*0420*/ 	.word	0x00008c70
        /*0424*/ 	.word	0x00000009
        /*0428*/ 	.word	0x00000000
        /*042c*/ 	.short	0x010a
        /*042e*/ 	.byte	0x3f
	.zero		1


	//   ....[59]....
        /*0430*/ 	.word	0x00008cc0
        /*0434*/ 	.word	0x00000006
        /*0438*/ 	.word	0x00000000
        /*043c*/ 	.short	0x010a
        /*043e*/ 	.byte	0x3f
	.zero		1


	//----- nvinfo : EIATTR_NUM_MBARRIERS
	.align		4
.L_35:
        /*0440*/ 	.byte	0x03, 0x38
        /*0442*/ 	.short	0x001a


	//----- nvinfo : EIATTR_EXIT_INSTR_OFFSETS
	.align		4
        /*0444*/ 	.byte	0x04, 0x1c
        /*0446*/ 	.short	(.L_37 - .L_36)


	//   ....[0]....
.L_36:
        /*0448*/ 	.word	0x00000710


	//   ....[1]....
        /*044c*/ 	.word	0x00000fe0


	//   ....[2]....
        /*0450*/ 	.word	0x00006cf0


	//   ....[3]....
        /*0454*/ 	.word	0x00007320


	//   ....[4]....
        /*0458*/ 	.word	0x000087a0


	//----- nvinfo : EIATTR_MAX_THREADS
	.align		4
.L_37:
        /*045c*/ 	.byte	0x04, 0x05
        /*045e*/ 	.short	(.L_39 - .L_38)
.L_38:
        /*0460*/ 	.word	0x00000180
        /*0464*/ 	.word	0x00000001
        /*0468*/ 	.word	0x00000001


	//----- nvinfo : EIATTR_CRS_STACK_SIZE
	.align		4
.L_39:
        /*046c*/ 	.byte	0x04, 0x1e
        /*046e*/ 	.short	(.L_41 - .L_40)
.L_40:
        /*0470*/ 	.word	0x00000000


	//----- nvinfo : EIATTR_CBANK_PARAM_SIZE
	.align		4
.L_41:
        /*0474*/ 	.byte	0x03, 0x19
        /*0476*/ 	.short	0x0470


	//----- nvinfo : EIATTR_PARAM_CBANK
	.align		4
        /*0478*/ 	.byte	0x04, 0x0a
        /*047a*/ 	.short	(.L_43 - .L_42)
	.align		4
.L_42:
        /*047c*/ 	.word	index@(.nv.constant0._ZN7cutlass13device_kernelINS_4gemm6kernel13GemmUniversalIN4cute5tupleIJiiiiEEENS1_10collective13CollectiveMmaINS1_34MainloopSm90TmaGmmaWarpSpecializedILi12ENS5_IJNS4_1CILi1EEESB_SB_EEENS1_35KernelTmaWarpSpecializedCooperativeEEENS5_IJNSA_ILi128EEENSA_ILi160EEENSA_ILi64EEEEEEaNS5_IJlSB_lEEEaSJ_NS4_8TiledMMAINS4_8MMA_AtomIJNS4_4SM904GMMA26MMA_64x32x32_S32S8S8_SS_TNEEEENS4_6LayoutINS5_IJNSA_ILi2EEESB_SB_EEENS5_IJSB_NSA_ILi0EEEST_EEEEENS5_IJNS4_10UnderscoreESW_SW_EEEEENS4_13SM90_TMA_LOADENS4_14ComposedLayoutINS4_7SwizzleILi2ELi4ELi3EEENS4_18smem_ptr_flag_bitsILi8EEENSQ_INS5_IJNSA_ILi8EEESH_EEENS5_IJSH_SB_EEEEEEEvNS4_8identityESZ_S19_vS1A_EENS_8epilogue10collective6detail29Sm90TmaWarpSpecializedAdapterINS1D_15DefaultEpilogueIaSJ_SJ_NS1C_6thread17LinearCombinationIaLi1EiiLNS1H_9ScaleType4KindE0ELNS_15FloatRoundStyleE2EaEENS1_15EpilogueDefaultEEEEEvvEEEEvNT_6ParamsE)
        /*0480*/ 	.short	0x0210
        /*0482*/ 	.short	0x0470


	//----- nvinfo : EIATTR_SW_WAR
	.align		4
.L_43:
        /*0484*/ 	.byte	0x04, 0x36
        /*0486*/ 	.short	(.L_45 - .L_44)
.L_44:
        /*0488*/ 	.word	0x00000008
.L_45:


//--------------------- .nv.callgraph             --------------------------
	.section	.nv.callgraph,"",@"SHT_CUDA_CALLGRAPH"
	.align	4
	.sectionentsize	8
	.align		4
        /*0000*/ 	.word	0x00000000
	.align		4
        /*0004*/ 	.word	0xffffffff
	.align		4
        /*0008*/ 	.word	index@(_ZN7cutlass13device_kernelINS_4gemm6kernel13GemmUniversalIN4cute5tupleIJiiiiEEENS1_10collective13CollectiveMmaINS1_34MainloopSm90TmaGmmaWarpSpecializedILi12ENS5_IJNS4_1CILi1EEESB_SB_EEENS1_35KernelTmaWarpSpecializedCooperativeEEENS5_IJNSA_ILi128EEENSA_ILi160EEENSA_ILi64EEEEEEaNS5_IJlSB_lEEEaSJ_NS4_8TiledMMAINS4_8MMA_AtomIJNS4_4SM904GMMA26MMA_64x32x32_S32S8S8_SS_TNEEEENS4_6LayoutINS5_IJNSA_ILi2EEESB_SB_EEENS5_IJSB_NSA_ILi0EEEST_EEEEENS5_IJNS4_10UnderscoreESW_SW_EEEEENS4_13SM90_TMA_LOADENS4_14ComposedLayoutINS4_7SwizzleILi2ELi4ELi3EEENS4_18smem_ptr_flag_bitsILi8EEENSQ_INS5_IJNSA_ILi8EEESH_EEENS5_IJSH_SB_EEEEEEEvNS4_8identityESZ_S19_vS1A_EENS_8epilogue10collective6detail29Sm90TmaWarpSpecializedAdapterINS1D_15DefaultEpilogueIaSJ_SJ_NS1C_6thread17LinearCombinationIaLi1EiiLNS1H_9ScaleType4KindE0ELNS_15FloatRoundStyleE2EaEENS1_15EpilogueDefaultEEEEEvvEEEEvNT_6ParamsE)
	.align		4
        /*000c*/ 	.word	index@(__assertfail)
	.align		4
        /*0010*/ 	.word	0x00000000
	.align		4
        /*0014*/ 	.word	0xfffffffe
	.align		4
        /*0018*/ 	.word	0x00000000
	.align		4
        /*001c*/ 	.word	0xfffffffd
	.align		4
        /*0020*/ 	.word	0x00000000
	.align		4
        /*0024*/ 	.word	0xfffffffc


//--------------------- .nv.constant4             --------------------------
	.section	.nv.constant4,"a",@progbits
	.align	8
	.align		8
.nv.constant4:
        /*0000*/ 	.dword	__assertfail
	.align		8
        /*0008*/ 	.dword	__unnamed_1
	.align		8
        /*0010*/ 	.dword	_ZN40_INTERNAL_3b7f8575_4_k_cu_b1e92eda_102154cuda3std3__45__cpo5beginE
	.align		8
        /*0018*/ 	.dword	_ZN40_INTERNAL_3b7f8575_4_k_cu_b1e92eda_102154cuda3std3__45__cpo3endE
	.align		8
        /*0020*/ 	.dword	_ZN40_INTERNAL_3b7f8575_4_k_cu_b1e92eda_102154cuda3std3__45__cpo6cbeginE
	.align		8
        /*0028*/ 	.dword	_ZN40_INTERNAL_3b7f8575_4_k_cu_b1e92eda_102154cuda3std3__45__cpo4cendE
	.align		8
        /*0030*/ 	.dword	_ZN40_INTERNAL_3b7f8575_4_k_cu_b1e92eda_102154cuda3std3__442_GLOBAL__N__3b7f8575_4_k_cu_b1e92eda_102156ignoreE
	.align		8
        /*0038*/ 	.dword	_ZN40_INTERNAL_3b7f8575_4_k_cu_b1e92eda_102154cuda3std3__419piecewise_constructE
	.align		8
        /*0040*/ 	.dword	_ZN40_INTERNAL_3b7f8575_4_k_cu_b1e92eda_102154cuda3std3__48in_placeE
	.align		8
        /*0048*/ 	.dword	_ZN40_INTERNAL_3b7f8575_4_k_cu_b1e92eda_102154cuda3std6ranges3__45__cpo4swapE
	.align		8
        /*0050*/ 	.dword	_ZN40_INTERNAL_3b7f8575_4_k_cu_b1e92eda_102154cuda3std6ranges3__45__cpo9iter_moveE
	.align		8
        /*0058*/ 	.dword	_ZN40_INTERNAL_3b7f8575_4_k_cu_b1e92eda_102154cute7productE
	.align		8
        /*0060*/ 	.dword	_ZN40_INTERNAL_3b7f8575_4_k_cu_b1e92eda_102154cute1_E
	.align		8
        /*0068*/ 	.dword	$str$22
	.align		8
        /*0070*/ 	.dword	$str$23


//--------------------- .text._ZN7cutlass13device_kernelINS_4gemm6kernel13GemmUniversalIN4cute5tupleIJiiiiEEENS1_10collective13CollectiveMmaINS1_34MainloopSm90TmaGmmaWarpSpecializedILi12ENS5_IJNS4_1CILi1EEESB_SB_EEENS1_35KernelTmaWarpSpecializedCooperativeEEENS5_IJNSA_ILi128EEENSA_ILi160EEENSA_ILi64EEEEEEaNS5_IJlSB_lEEEaSJ_NS4_8TiledMMAINS4_8MMA_AtomIJNS4_4SM904GMMA26MMA_64x32x32_S32S8S8_SS_TNEEEENS4_6LayoutINS5_IJNSA_ILi2EEESB_SB_EEENS5_IJSB_NSA_ILi0EEEST_EEEEENS5_IJNS4_10UnderscoreESW_SW_EEEEENS4_13SM90_TMA_LOADENS4_14ComposedLayoutINS4_7SwizzleILi2ELi4ELi3EEENS4_18smem_ptr_flag_bitsILi8EEENSQ_INS5_IJNSA_ILi8EEESH_EEENS5_IJSH_SB_EEEEEEEvNS4_8identityESZ_S19_vS1A_EENS_8epilogue10collective6detail29Sm90TmaWarpSpecializedAdapterINS1D_15DefaultEpilogueIaSJ_SJ_NS1C_6thread17LinearCombinationIaLi1EiiLNS1H_9ScaleType4KindE0ELNS_15FloatRoundStyleE2EaEENS1_15EpilogueDefaultEEEEEvvEEEEvNT_6ParamsE --------------------------
	.section	.text._ZN7cutlass13device_kernelINS_4gemm6kernel13GemmUniversalIN4cute5tupleIJiiiiEEENS1_10collective13CollectiveMmaINS1_34MainloopSm90TmaGmmaWarpSpecializedILi12ENS5_IJNS4_1CILi1EEESB_SB_EEENS1_35KernelTmaWarpSpecializedCooperativeEEENS5_IJNSA_ILi128EEENSA_ILi160EEENSA_ILi64EEEEEEaNS5_IJlSB_lEEEaSJ_NS4_8TiledMMAINS4_8MMA_AtomIJNS4_4SM904GMMA26MMA_64x32x32_S32S8S8_SS_TNEEEENS4_6LayoutINS5_IJNSA_ILi2EEESB_SB_EEENS5_IJSB_NSA_ILi0EEEST_EEEEENS5_IJNS4_10UnderscoreESW_SW_EEEEENS4_13SM90_TMA_LOADENS4_14ComposedLayoutINS4_7SwizzleILi2ELi4ELi3EEENS4_18smem_ptr_flag_bitsILi8EEENSQ_INS5_IJNSA_ILi8EEESH_EEENS5_IJSH_SB_EEEEEEEvNS4_8identityESZ_S19_vS1A_EENS_8epilogue10collective6detail29Sm90TmaWarpSpecializedAdapterINS1D_15DefaultEpilogueIaSJ_SJ_NS1C_6thread17LinearCombinationIaLi1EiiLNS1H_9ScaleType4KindE0ELNS_15FloatRoundStyleE2EaEENS1_15EpilogueDefaultEEEEEvvEEEEvNT_6ParamsE,"ax",@progbits
	.align	128
.text._ZN7cutlass13device_kernelINS_4gemm6kernel13GemmUniversalIN4cute5tupleIJiiiiEEENS1_10collective13CollectiveMmaINS1_34MainloopSm90TmaGmmaWarpSpecializedILi12ENS5_IJNS4_1CILi1EEESB_SB_EEENS1_35KernelTmaWarpSpecializedCooperativeEEENS5_IJNSA_ILi128EEENSA_ILi160EEENSA_ILi64EEEEEEaNS5_IJlSB_lEEEaSJ_NS4_8TiledMMAINS4_8MMA_AtomIJNS4_4SM904GMMA26MMA_64x32x32_S32S8S8_SS_TNEEEENS4_6LayoutINS5_IJNSA_ILi2EEESB_SB_EEENS5_IJSB_NSA_ILi0EEEST_EEEEENS5_IJNS4_10UnderscoreESW_SW_EEEEENS4_13SM90_TMA_LOADENS4_14ComposedLayoutINS4_7SwizzleILi2ELi4ELi3EEENS4_18smem_ptr_flag_bitsILi8EEENSQ_INS5_IJNSA_ILi8EEESH_EEENS5_IJSH_SB_EEEEEEEvNS4_8identityESZ_S19_vS1A_EENS_8epilogue10collective6detail29Sm90TmaWarpSpecializedAdapterINS1D_15DefaultEpilogueIaSJ_SJ_NS1C_6thread17LinearCombinationIaLi1EiiLNS1H_9ScaleType4KindE0ELNS_15FloatRoundStyleE2EaEENS1_15EpilogueDefaultEEEEEvvEEEEvNT_6ParamsE:
        .type           _ZN7cutlass13device_kernelINS_4gemm6kernel13GemmUniversalIN4cute5tupleIJiiiiEEENS1_10collective13CollectiveMmaINS1_34MainloopSm90TmaGmmaWarpSpecializedILi12ENS5_IJNS4_1CILi1EEESB_SB_EEENS1_35KernelTmaWarpSpecializedCooperativeEEENS5_IJNSA_ILi128EEENSA_ILi160EEENSA_ILi64EEEEEEaNS5_IJlSB_lEEEaSJ_NS4_8TiledMMAINS4_8MMA_AtomIJNS4_4SM904GMMA26MMA_64x32x32_S32S8S8_SS_TNEEEENS4_6LayoutINS5_IJNSA_ILi2EEESB_SB_EEENS5_IJSB_NSA_ILi0EEEST_EEEEENS5_IJNS4_10UnderscoreESW_SW_EEEEENS4_13SM90_TMA_LOADENS4_14ComposedLayoutINS4_7SwizzleILi2ELi4ELi3EEENS4_18smem_ptr_flag_bitsILi8EEENSQ_INS5_IJNSA_ILi8EEESH_EEENS5_IJSH_SB_EEEEEEEvNS4_8identityESZ_S19_vS1A_EENS_8epilogue10collective6detail29Sm90TmaWarpSpecializedAdapterINS1D_15DefaultEpilogueIaSJ_SJ_NS1C_6thread17LinearCombinationIaLi1EiiLNS1H_9ScaleType4KindE0ELNS_15FloatRoundStyleE2EaEENS1_15EpilogueDefaultEEEEEvvEEEEvNT_6ParamsE,@function
        .size           _ZN7cutlass13device_kernelINS_4gemm6kernel13GemmUniversalIN4cute5tupleIJiiiiEEENS1_10collective13CollectiveMmaINS1_34MainloopSm90TmaGmmaWarpSpecializedILi12ENS5_IJNS4_1CILi1EEESB_SB_EEENS1_35KernelTmaWarpSpecializedCooperativeEEENS5_IJNSA_ILi128EEENSA_ILi160EEENSA_ILi64EEEEEEaNS5_IJlSB_lEEEaSJ_NS4_8TiledMMAINS4_8MMA_AtomIJNS4_4SM904GMMA26MMA_64x32x32_S32S8S8_SS_TNEEEENS4_6LayoutINS5_IJNSA_ILi2EEESB_SB_EEENS5_IJSB_NSA_ILi0EEEST_EEEEENS5_IJNS4_10UnderscoreESW_SW_EEEEENS4_13SM90_TMA_LOADENS4_14ComposedLayoutINS4_7SwizzleILi2ELi4ELi3EEENS4_18smem_ptr_flag_bitsILi8EEENSQ_INS5_IJNSA_ILi8EEESH_EEENS5_IJSH_SB_EEEEEEEvNS4_8identityESZ_S19_vS1A_EENS_8epilogue10collective6detail29Sm90TmaWarpSpecializedAdapterINS1D_15DefaultEpilogueIaSJ_SJ_NS1C_6thread17LinearCombinationIaLi1EiiLNS1H_9ScaleType4KindE0ELNS_15FloatRoundStyleE2EaEENS1_15EpilogueDefaultEEEEEvvEEEEvNT_6ParamsE,(.L_x_247 - _ZN7cutlass13device_kernelINS_4gemm6kernel13GemmUniversalIN4cute5tupleIJiiiiEEENS1_10collective13CollectiveMmaINS1_34MainloopSm90TmaGmmaWarpSpecializedILi12ENS5_IJNS4_1CILi1EEESB_SB_EEENS1_35KernelTmaWarpSpecializedCooperativeEEENS5_IJNSA_ILi128EEENSA_ILi160EEENSA_ILi64EEEEEEaNS5_IJlSB_lEEEaSJ_NS4_8TiledMMAINS4_8MMA_AtomIJNS4_4SM904GMMA26MMA_64x32x32_S32S8S8_SS_TNEEEENS4_6LayoutINS5_IJNSA_ILi2EEESB_SB_EEENS5_IJSB_NSA_ILi0EEEST_EEEEENS5_IJNS4_10UnderscoreESW_SW_EEEEENS4_13SM90_TMA_LOADENS4_14ComposedLayoutINS4_7SwizzleILi2ELi4ELi3EEENS4_18smem_ptr_flag_bitsILi8EEENSQ_INS5_IJNSA_ILi8EEESH_EEENS5_IJSH_SB_EEEEEEEvNS4_8identityESZ_S19_vS1A_EENS_8epilogue10collective6detail29Sm90TmaWarpSpecializedAdapterINS1D_15DefaultEpilogueIaSJ_SJ_NS1C_6thread17LinearCombinationIaLi1EiiLNS1H_9ScaleType4KindE0ELNS_15FloatRoundStyleE2EaEENS1_15EpilogueDefaultEEEEEvvEEEEvNT_6ParamsE)
        .other          _ZN7cutlass13device_kernelINS_4gemm6kernel13GemmUniversalIN4cute5tupleIJiiiiEEENS1_10collective13CollectiveMmaINS1_34MainloopSm90TmaGmmaWarpSpecializedILi12ENS5_IJNS4_1CILi1EEESB_SB_EEENS1_35KernelTmaWarpSpecializedCooperativeEEENS5_IJNSA_ILi128EEENSA_ILi160EEENSA_ILi64EEEEEEaNS5_IJlSB_lEEEaSJ_NS4_8TiledMMAINS4_8MMA_AtomIJNS4_4SM904GMMA26MMA_64x32x32_S32S8S8_SS_TNEEEENS4_6LayoutINS5_IJNSA_ILi2EEESB_SB_EEENS5_IJSB_NSA_ILi0EEEST_EEEEENS5_IJNS4_10UnderscoreESW_SW_EEEEENS4_13SM90_TMA_LOADENS4_14ComposedLayoutINS4_7SwizzleILi2ELi4ELi3EEENS4_18smem_ptr_flag_bitsILi8EEENSQ_INS5_IJNSA_ILi8EEESH_EEENS5_IJSH_SB_EEEEEEEvNS4_8identityESZ_S19_vS1A_EENS_8epilogue10collective6detail29Sm90TmaWarpSpecializedAdapterINS1D_15DefaultEpilogueIaSJ_SJ_NS1C_6thread17LinearCombinationIaLi1EiiLNS1H_9ScaleType4KindE0ELNS_15FloatRoundStyleE2EaEENS1_15EpilogueDefaultEEEEEvvEEEEvNT_6ParamsE,@"STO_CUDA_ENTRY STV_DEFAULT"
_ZN7cutlass13device_kernelINS_4gemm6kernel13GemmUniversalIN4cute5tupleIJiiiiEEENS1_10collective13CollectiveMmaINS1_34MainloopSm90TmaGmmaWarpSpecializedILi12ENS5_IJNS4_1CILi1EEESB_SB_EEENS1_35KernelTmaWarpSpecializedCooperativeEEENS5_IJNSA_ILi128EEENSA_ILi160EEENSA_ILi64EEEEEEaNS5_IJlSB_lEEEaSJ_NS4_8TiledMMAINS4_8MMA_AtomIJNS4_4SM904GMMA26MMA_64x32x32_S32S8S8_SS_TNEEEENS4_6LayoutINS5_IJNSA_ILi2EEESB_SB_EEENS5_IJSB_NSA_ILi0EEEST_EEEEENS5_IJNS4_10UnderscoreESW_SW_EEEEENS4_13SM90_TMA_LOADENS4_14ComposedLayoutINS4_7SwizzleILi2ELi4ELi3EEENS4_18smem_ptr_flag_bitsILi8EEENSQ_INS5_IJNSA_ILi8EEESH_EEENS5_IJSH_SB_EEEEEEEvNS4_8identityESZ_S19_vS1A_EENS_8epilogue10collective6detail29Sm90TmaWarpSpecializedAdapterINS1D_15DefaultEpilogueIaSJ_SJ_NS1C_6thread17LinearCombinationIaLi1EiiLNS1H_9ScaleType4KindE0ELNS_15FloatRoundStyleE2EaEENS1_15EpilogueDefaultEEEEEvvEEEEvNT_6ParamsE:
[----:B------:R-:W0:Y:S01]  /*0000*/  LDC R1, c[0x0][0x28] ;  /* 0x00000a00ff017b82 */ /* 0x000e220000000800 */
[----:B------:R-:W1:Y:S01]  /*0010*/  S2R R18, SR_TID.X ;  /* 0x0000000000127919 */ /* 0x000e620000002100 */
[----:B------:R-:W-:Y:S01]  /*0020*/  ELECT P0, URZ, PT ;  /* 0x00000000003f782f */ /* 0x000fe20003800000 */
[----:B------:R-:W-:Y:S01]  /*0030*/  BSSY B0, `(.L_x_0) ;  /* 0x000000f000007945 */ /* 0x000fe20003800000 */
[--C-:B-1----:R-:W-:Y:S02]  /*0040*/  SHF.R.U32.HI R0, RZ, 0x5, R18.reuse ;  /* 0x00000005ff007819 */ /* 0x102fe40000011612 */
[----:B------:R-:W-:-:S03]  /*0050*/  SHF.R.U32.HI R2, RZ, 0x7, R18 ;  /* 0x00000007ff027819 */ /* 0x000fc60000011612 */
[----:B------:R-:W1:Y:S04]  /*0060*/  SHFL.IDX PT, R5, R0, RZ, 0x1f ;  /* 0x00001fff00057589 */ /* 0x000e6800000e0000 */
[----:B------:R2:W3:Y:S01]  /*0070*/  SHFL.IDX PT, R8, R2, RZ, 0x1f ;  /* 0x00001fff02087589 */ /* 0x0004e200000e0000 */
[----:B-1----:R-:W-:-:S13]  /*0080*/  ISETP.NE.OR P0, PT, R5, RZ, !P0 ;  /* 0x000000ff0500720c */ /* 0x002fda0004705670 */
[----:B0-23--:R-:W-:Y:S05]  /*0090*/  @P0 BRA `(.L_x_1) ;  /* 0x0000000000200947 */ /* 0x00dfea0003800000 */
[----:B------:R-:W-:Y:S02]  /*00a0*/  ULDC.64 UR4, c[0x0][0x198] ;  /* 0x0000660000047ab9 */ /* 0x000fe40000000a00 */
[----:B------:R-:W-:Y:S02]  /*00b0*/  UIADD3 UR6, UP0, UR4, 0xf0, URZ ;  /* 0x000000f004067890 */ /* 0x000fe4000ff1e03f */
[----:B------:R-:W-:Y:S02]  /*00c0*/  UIADD3 UR4, UP1, UR4, 0x1f0, URZ ;  /* 0x000001f004047890 */ /* 0x000fe4000ff3e03f */
[----:B------:R-:W-:Y:S02]  /*00d0*/  UIADD3.X UR7, URZ, UR5, URZ, UP0, !UPT ;  /* 0x000000053f077290 */ /* 0x000fe400087fe43f */
[----:B------:R-:W-:-:S07]  /*00e0*/  UIADD3.X UR5, URZ, UR5, URZ, UP1, !UPT ;  /* 0x000000053f057290 */ /* 0x000fce0008ffe43f */
[----:B------:R0:W-:Y:S02]  /*00f0*/  UTMACCTL.PF [UR6] ;  /* 0x00000000060079b9 */ /* 0x0001e40008040000 */
[----:B------:R0:W-:Y:S02]  /*0100*/  UTMACCTL.PF [UR4] ;  /* 0x00000000040079b9 */ /* 0x0001e40008040000 */
[----:B0-----:R-:W-:Y:S01]  /*0110*/  NOP ;  /* 0x0000000000007918 */ /* 0x001fe20000000000 */
.L_x_1:
[----:B------:R-:W-:Y:S05]  /*0120*/  BSYNC B0 ;  /* 0x0000000000007941 */ /* 0x000fea0003800000 */
.L_x_0:
[----:B------:R-:W0:Y:S02]  /*0130*/  SHFL.IDX PT, R2, R0, RZ, 0x1f ;  /* 0x00001fff00027589 */ /* 0x000e2400000e0000 */
[----:B0-----:R-:W-:-:S13]  /*0140*/  ISETP.NE.AND P0, PT, R2, RZ, PT ;  /* 0x000000ff0200720c */ /* 0x001fda0003f05270 */
[----:B------:R-:W-:Y:S05]  /*0150*/  @P0 BRA `(.L_x_2) ;  /* 0x0000000000a40947 */ /* 0x000fea0003800000 */
[----:B------:R-:W-:Y:S01]  /*0160*/  ELECT P0, URZ, PT ;  /* 0x00000000003f782f */ /* 0x000fe20003800000 */
[----:B------:R-:W-:-:S12]  /*0170*/  BSSY B0, `(.L_x_2) ;  /* 0x0000027000007945 */ /* 0x000fd80003800000 */
[----:B------:R-:W-:Y:S05]  /*0180*/  @!P0 BRA `(.L_x_3) ;  /* 0x0000000000948947 */ /* 0x000fea0003800000 */
[----:B------:R-:W0:Y:S01]  /*0190*/  S2UR UR8, SR_CgaCtaId ;  /* 0x00000000000879c3 */ /* 0x000e220000008800 */
[----:B------:R-:W-:Y:S01]  /*01a0*/  UMOV UR4, 0x400 ;  /* 0x0000040000047882 */ /* 0x000fe20000000000 */
[----:B------:R-:W-:Y:S01]  /*01b0*/  UMOV UR5, 0x1 ;  /* 0x0000000100057882 */ /* 0x000fe20000000000 */
[----:B------:R-:W-:Y:S02]  /*01c0*/  UMOV UR6, 0x100 ;  /* 0x0000010000067882 */ /* 0x000fe40000000000 */
[----:B------:R-:W-:-:S04]  /*01d0*/  UIADD3 UR6, -UR6, 0x100000, URZ ;  /* 0x0010000006067890 */ /* 0x000fc8000fffe13f */
[----:B------:R-:W-:Y:S02]  /*01e0*/  USHF.L.U32 UR7, UR6, 0xb, URZ ;  /* 0x0000000b06077899 */ /* 0x000fe4000800063f */
[----:B------:R-:W-:Y:S02]  /*01f0*/  USHF.L.U32 UR6, UR6, 0x1, URZ ;  /* 0x0000000106067899 */ /* 0x000fe4000800063f */
[----:B0-----:R-:W-:Y:S02]  /*0200*/  ULEA UR8, UR8, UR4, 0x18 ;  /* 0x0000000408087291 */ /* 0x001fe4000f8ec03f */
[----:B------:R-:W-:-:S04]  /*0210*/  UIADD3 UR4, -UR5, 0x100000, URZ ;  /* 0x0010000005047890 */ /* 0x000fc8000fffe13f */
[----:B------:R-:W-:Y:S02]  /*0220*/  USHF.L.U32 UR5, UR4, 0xb, URZ ;  /* 0x0000000b04057899 */ /* 0x000fe4000800063f */
[----:B------:R-:W-:Y:S01]  /*0230*/  USHF.L.U32 UR4, UR4, 0x1, URZ ;  /* 0x0000000104047899 */ /* 0x000fe2000800063f */
[----:B------:R-:W0:Y:S11]  /*0240*/  FENCE.VIEW.ASYNC.S ;  /* 0x00000000000073c6 */ /* 0x000e360000000000 */
[----:B0-----:R0:W1:Y:S01]  /*0250*/  SYNCS.EXCH.64 URZ, [UR8], UR4 ;  /* 0x00000004083f75b2 */ /* 0x0010620008000100 */
[----:B------:R0:W2:Y:S01]  /*0260*/  SYNCS.EXCH.64 URZ, [UR8+0x60], UR6 ;  /* 0x00006006083f75b2 */ /* 0x0000a20008000100 */
[----:B------:R0:W3:Y:S01]  /*0270*/  SYNCS.EXCH.64 URZ, [UR8+0x8], UR4 ;  /* 0x00000804083f75b2 */ /* 0x0000e20008000100 */
[----:B------:R0:W4:Y:S01]  /*0280*/  SYNCS.EXCH.64 URZ, [UR8+0x68], UR6 ;  /* 0x00006806083f75b2 */ /* 0x0001220008000100 */
[----:B------:R0:W0:Y:S01]  /*0290*/  SYNCS.EXCH.64 URZ, [UR8+0x10], UR4 ;  /* 0x00001004083f75b2 */ /* 0x0000220008000100 */
        /* <DEDUP_REMOVED lines=19> */
[----:B-1----:R-:W-:Y:S01]  /*03d0*/  NOP ;  /* 0x0000000000007918 */ /* 0x002fe20000000000 */
.L_x_3:
[----:B0-----:R-:W-:Y:S05]  /*03e0*/  BSYNC B0 ;  /* 0x0000000000007941 */ /* 0x001fea0003800000 */
.L_x_2:
[----:B------:R-:W0:Y:S01]  /*03f0*/  SHFL.IDX PT, R0, R0, RZ, 0x1f ;  /* 0x00001fff00007589 */ /* 0x000e2200000e0000 */
[----:B------:R-:W-:Y:S01]  /*0400*/  ELECT P0, URZ, PT ;  /* 0x00000000003f782f */ /* 0x000fe20003800000 */
[----:B------:R-:W1:Y:S01]  /*0410*/  LDC R2, c[0x0][0x65c] ;  /* 0x00019700ff027b82 */ /* 0x000e620000000800 */
[----:B------:R-:W-:Y:S01]  /*0420*/  SHF.R.S32.HI R6, RZ, 0x1f, R5 ;  /* 0x0000001fff067819 */ /* 0x000fe20000011405 */
[----:B------:R-:W5:Y:S01]  /*0430*/  S2R R3, SR_CTAID.Y ;  /* 0x0000000000037919 */ /* 0x000f620000002600 */
[----:B------:R-:W-:Y:S01]  /*0440*/  UMOV UR4, 0x20 ;  /* 0x0000002000047882 */ /* 0x000fe20000000000 */
[----:B------:R-:W-:Y:S01]  /*0450*/  ISETP.NE.AND P2, PT, R8, RZ, PT ;  /* 0x000000ff0800720c */ /* 0x000fe20003f45270 */
[----:B------:R-:W-:Y:S01]  /*0460*/  NOP ;  /* 0x0000000000007918 */ /* 0x000fe20000000000 */
[----:B------:R-:W2:Y:S01]  /*0470*/  S2R R4, SR_CTAID.X ;  /* 0x0000000000047919 */ /* 0x000ea20000002500 */
[----:B------:R-:W-:Y:S01]  /*0480*/  LEA.HI R6, R6, R5, RZ, 0x2 ;  /* 0x0000000506067211 */ /* 0x000fe200078f10ff */
[----:B------:R-:W-:Y:S01]  /*0490*/  NOP ;  /* 0x0000000000007918 */ /* 0x000fe20000000000 */
[----:B0-----:R-:W-:-:S02]  /*04a0*/  ISETP.NE.OR P0, PT, R0, RZ, !P0 ;  /* 0x000000ff0000720c */ /* 0x001fc40004705670 */
[----:B-1----:R-:W-:-:S04]  /*04b0*/  ISETP.NE.AND P3, PT, R2, 0x1, PT ;  /* 0x000000010200780c */ /* 0x002fc80003f65270 */
[----:B------:R-:W-:Y:S02]  /*04c0*/  P2R R0, PR, RZ, 0x8 ;  /* 0x00000008ff007803 */ /* 0x000fe40000000000 */
[----:B------:R-:W-:-:S05]  /*04d0*/  LOP3.LUT R0, R6, 0xfffffffc, RZ, 0xc0, !PT ;  /* 0xfffffffc06007812 */ /* 0x000fca00078ec0ff */
[----:B------:R-:W-:Y:S01]  /*04e0*/  VOTEU.ALL UP0, P0 ;  /* 0x00000000003f7886 */ /* 0x000fe20000000000 */
[----:B------:R-:W-:Y:S01]  /*04f0*/  IMAD.IADD R0, R5, 0x1, -R0 ;  /* 0x0000000105007824 */ /* 0x000fe200078e0a00 */
[----:B------:R-:W2:Y:S01]  /*0500*/  @P3 LDC R17, c[0x0][0x10] ;  /* 0x00000400ff113b82 */ /* 0x000ea20000000800 */
[----:B------:R-:W-:Y:S01]  /*0510*/  VOTEU.ALL UP1, P0 ;  /* 0x00000000003f7886 */ /* 0x000fe20000020000 */
[----:B-----5:R-:W-:Y:S01]  /*0520*/  @P3 IMAD.MOV.U32 R6, RZ, RZ, R3 ;  /* 0x000000ffff063224 */ /* 0x020fe200078e0003 */
[----:B------:R-:W-:Y:S01]  /*0530*/  @!UP0 UMOV UR6, 0x400 ;  /* 0x0000040000068882 */ /* 0x000fe20000000000 */
[----:B------:R-:W-:-:S04]  /*0540*/  @!UP0 UIADD3 UR4, -UR4, 0x100000, URZ ;  /* 0x0010000004048890 */ /* 0x000fc8000fffe13f */
[----:B------:R-:W-:Y:S02]  /*0550*/  @!UP0 USHF.L.U32 UR5, UR4, 0xb, URZ ;  /* 0x0000000b04058899 */ /* 0x000fe4000800063f */
[----:B------:R-:W-:Y:S01]  /*0560*/  @!UP0 USHF.L.U32 UR4, UR4, 0x1, URZ ;  /* 0x0000000104048899 */ /* 0x000fe2000800063f */
[----:B------:R-:W-:Y:S02]  /*0570*/  @P3 IMAD.MOV.U32 R7, RZ, RZ, RZ ;  /* 0x000000ffff073224 */ /* 0x000fe400078e00ff */
[----:B------:R-:W-:Y:S01]  /*0580*/  IMAD.MOV.U32 R5, RZ, RZ, RZ ;  /* 0x000000ffff057224 */ /* 0x000fe200078e00ff */
[----:B------:R-:W0:Y:S01]  /*0590*/  @!UP0 S2UR UR7, SR_CgaCtaId ;  /* 0x00000000000789c3 */ /* 0x000e220000008800 */
[----:B------:R-:W-:-:S07]  /*05a0*/  @P3 IMAD.MOV.U32 R11, RZ, RZ, RZ ;  /* 0x000000ffff0b3224 */ /* 0x000fce00078e00ff */
[----:B------:R-:W1:Y:S01]  /*05b0*/  @!P3 LDC R9, c[0x0][0xc] ;  /* 0x00000300ff09bb82 */ /* 0x000e620000000800 */
[----:B--2---:R-:W-:-:S04]  /*05c0*/  @P3 IMAD.WIDE.U32 R16, R4, R17, R6 ;  /* 0x0000001104103225 */ /* 0x004fc800078e0006 */
[----:B------:R-:W-:Y:S01]  /*05d0*/  @P3 IMAD.IADD R17, R17, 0x1, R11 ;  /* 0x0000000111113824 */ /* 0x000fe200078e020b */
[----:B0-----:R-:W-:Y:S01]  /*05e0*/  @!UP0 ULEA UR6, UR7, UR6, 0x18 ;  /* 0x0000000607068291 */ /* 0x001fe2000f8ec03f */
[----:B------:R-:W-:Y:S01]  /*05f0*/  VOTEU.ALL UP0, P0 ;  /* 0x00000000003f7886 */ /* 0x000fe20000000000 */
[----:B------:R-:W-:-:S04]  /*0600*/  ISETP.NE.AND P0, PT, R0, 0x3, PT ;  /* 0x000000030000780c */ /* 0x000fc80003f05270 */
[----:B------:R-:W-:Y:S01]  /*0610*/  ISETP.EQ.OR P0, PT, R0, RZ, !P0 ;  /* 0x000000ff0000720c */ /* 0x000fe20004702670 */
[----:B-1----:R-:W-:-:S03]  /*0620*/  @!P3 IMAD.WIDE.U32 R6, R9, R3, R4 ;  /* 0x000000030906b225 */ /* 0x002fc600078e0004 */
[C---:B------:R-:W-:Y:S01]  /*0630*/  ISETP.EQ.AND P0, PT, R8.reuse, RZ, P0 ;  /* 0x000000ff0800720c */ /* 0x040fe20000702270 */
[----:B------:R-:W-:Y:S01]  /*0640*/  VIADD R8, R8, 0xffffffff ;  /* 0xffffffff08087836 */ /* 0x000fe20000000000 */
[----:B------:R-:W0:Y:S02]  /*0650*/  FENCE.VIEW.ASYNC.S ;  /* 0x00000000000073c6 */ /* 0x000e240000000000 */
[----:B0-----:R0:W3:Y:S01]  /*0660*/  @!UP0 SYNCS.EXCH.64 URZ, [UR6+0xd0], UR4 ;  /* 0x0000d004063f85b2 */ /* 0x0010e20008000100 */
[----:B------:R-:W-:Y:S01]  /*0670*/  @!P3 IMAD.MOV.U32 R16, RZ, RZ, R6 ;  /* 0x000000ffff10b224 */ /* 0x000fe200078e0006 */
[----:B------:R-:W-:Y:S01]  /*0680*/  SEL R19, RZ, 0x1, !P0 ;  /* 0x00000001ff137807 */ /* 0x000fe20004000000 */
[----:B------:R-:W-:Y:S01]  /*0690*/  @!P3 IMAD.MOV.U32 R17, RZ, RZ, R7 ;  /* 0x000000ffff11b224 */ /* 0x000fe200078e0007 */
[----:B------:R-:W-:-:S04]  /*06a0*/  ISETP.GE.U32.AND P1, PT, R8, 0x2, PT ;  /* 0x000000020800780c */ /* 0x000fc80003f26070 */
[----:B------:R-:W-:Y:S01]  /*06b0*/  SEL R19, R19, 0x2, P1 ;  /* 0x0000000213137807 */ /* 0x000fe20000800000 */
[----:B------:R0:W3:Y:S01]  /*06c0*/  @!UP1 SYNCS.EXCH.64 URZ, [UR6+0xd8], UR4 ;  /* 0x0000d804063f95b2 */ /* 0x0000e20008000100 */
[----:B------:R-:W-:Y:S01]  /*06d0*/  NOP ;  /* 0x0000000000007918 */ /* 0x000fe20000000000 */
[----:B---34-:R-:W-:Y:S06]  /*06e0*/  BAR.SYNC.DEFER_BLOCKING 0x0 ;  /* 0x0000000000007b1d */ /* 0x018fec0000010000 */
[----:B------:R-:W-:Y:S05]  /*06f0*/  @!P2 BRA `(.L_x_4) ;  /* 0x000000640080a947 */ /* 0x000fea0003800000 */
[----:B------:R-:W-:-:S13]  /*0700*/  ISETP.GT.U32.AND P0, PT, R8, 0x1, PT ;  /* 0x000000010800780c */ /* 0x000fda0003f04070 */
[----:B0-----:R-:W-:Y:S05]  /*0710*/  @P0 EXIT ;  /* 0x000000000000094d */ /* 0x001fea0003800000 */
[----:B------:R-:W-:Y:S01]  /*0720*/  ULDC.64 UR4, c[0x0][0x650] ;  /* 0x0001940000047ab9 */ /* 0x000fe20000000a00 */
[----:B------:R-:W-:Y:S01]  /*0730*/  PRMT R0, RZ, 0x7610, R0 ;  /* 0x00007610ff007816 */ /* 0x000fe20000000000 */
[----:B------:R-:W-:Y:S01]  /*0740*/  IMAD.MOV.U32 R106, RZ, RZ, -0x1 ;  /* 0xffffffffff6a7424 */ /* 0x000fe200078e00ff */
[----:B------:R-:W-:Y:S01]  /*0750*/  ISETP.GE.U32.AND P0, PT, R16, UR4, PT ;  /* 0x0000000410007c0c */ /* 0x000fe2000bf06070 */
[----:B------:R-:W-:Y:S02]  /*0760*/  IMAD.MOV.U32 R107, RZ, RZ, -0x1 ;  /* 0xffffffffff6b7424 */ /* 0x000fe400078e00ff */
[----:B------:R-:W-:Y:S01]  /*0770*/  IMAD.MOV.U32 R22, RZ, RZ, -0x1 ;  /* 0xffffffffff167424 */ /* 0x000fe200078e00ff */
[----:B------:R-:W-:-:S13]  /*0780*/  ISETP.GE.U32.AND.EX P0, PT, R17, UR5, PT, P0 ;  /* 0x0000000511007c0c */ /* 0x000fda000bf06100 */
[----:B------:R-:W-:Y:S05]  /*0790*/  @P0 BRA `(.L_x_5) ;  /* 0x0000000400580947 */ /* 0x000fea0003800000 */
[----:B------:R-:W0:Y:S01]  /*07a0*/  LDC.64 R14, c[0x0][0x628] ;  /* 0x00018a00ff0e7b82 */ /* 0x000e220000000a00 */
[----:B------:R-:W-:Y:S02]  /*07b0*/  IMAD.MOV.U32 R6, RZ, RZ, R16 ;  /* 0x000000ffff067224 */ /* 0x000fe400078e0010 */
[----:B------:R-:W-:-:S05]  /*07c0*/  IMAD.MOV.U32 R7, RZ, RZ, R17 ;  /* 0x000000ffff077224 */ /* 0x000fca00078e0011 */
[----:B------:R-:W1:Y:S08]  /*07d0*/  LDC R0, c[0x0][0x630] ;  /* 0x00018c00ff007b82 */ /* 0x000e700000000800 */
[----:B------:R-:W2:Y:S01]  /*07e0*/  LDC.64 R20, c[0x0][0x620] ;  /* 0x00018800ff147b82 */ /* 0x000ea20000000a00 */
[----:B0-----:R-:W-:-:S04]  /*07f0*/  ISETP.NE.U32.AND P0, PT, R14, RZ, PT ;  /* 0x000000ff0e00720c */ /* 0x001fc80003f05070 */
[----:B------:R-:W-:-:S13]  /*0800*/  ISETP.NE.AND.EX P0, PT, R15, RZ, PT, P0 ;  /* 0x000000ff0f00720c */ /* 0x000fda0003f05300 */
[----:B-12---:R-:W-:Y:S05]  /*0810*/  @!P0 BRA `(.L_x_6) ;  /* 0x0000000000288947 */ /* 0x006fea0003800000 */
[----:B------:R-:W0:Y:S02]  /*0820*/  LDC R11, c[0x0][0x634] ;  /* 0x00018d00ff0b7b82 */ /* 0x000e240000000800 */
[----:B0-----:R-:W-:-:S05]  /*0830*/  IADD3 R11, P0, R16, R11, RZ ;  /* 0x0000000b100b7210 */ /* 0x001fca0007f1e0ff */
[----:B------:R-:W-:-:S04]  /*0840*/  IMAD.X R13, RZ, RZ, R17, P0 ;  /* 0x000000ffff0d7224 */ /* 0x000fc800000e0611 */
[----:B------:R-:W-:-:S04]  /*0850*/  IMAD.WIDE.U32 R6, R13, R14, RZ ;  /* 0x0000000e0d067225 */ /* 0x000fc800078e00ff */
[----:B------:R-:W-:-:S04]  /*0860*/  IMAD.WIDE.U32 R8, P0, R11, R15, R6 ;  /* 0x0000000f0b087225 */ /* 0x000fc80007800006 */
[----:B------:R-:W-:-:S04]  /*0870*/  IMAD.WIDE.U32 R6, R11, R14, RZ ;  /* 0x0000000e0b067225 */ /* 0x000fc800078e00ff */
[----:B------:R-:W-:Y:S01]  /*0880*/  IMAD.X R11, RZ, RZ, RZ, P0 ;  /* 0x000000ffff0b7224 */ /* 0x000fe200000e06ff */
[----:B------:R-:W-:Y:S01]  /*0890*/  IADD3 RZ, P0, R7, R8, RZ ;  /* 0x0000000807ff7210 */ /* 0x000fe20007f1e0ff */
[----:B------:R-:W-:-:S04]  /*08a0*/  IMAD.MOV.U32 R10, RZ, RZ, R9 ;  /* 0x000000ffff0a7224 */ /* 0x000fc800078e0009 */
[----:B------:R-:W-:-:S08]  /*08b0*/  IMAD.WIDE.U32.X R6, R13, R15, R10, P0 ;  /* 0x0000000f0d067225 */ /* 0x000fd000000e040a */
.L_x_6:
[-CC-:B------:R-:W-:Y:S01]  /*08c0*/  SHF.R.U64 R23, R6, R0.reuse, R7.reuse ;  /* 0x0000000006177219 */ /* 0x180fe20000001207 */
[----:B------:R-:W0:Y:S01]  /*08d0*/  LDC R10, c[0x0][0x618] ;  /* 0x00018600ff0a7b82 */ /* 0x000e220000000800 */
[----:B------:R-:W-:Y:S01]  /*08e0*/  SHF.R.U32.HI R5, RZ, R0, R7 ;  /* 0x00000000ff057219 */ /* 0x000fe20000011607 */
[----:B------:R-:W-:Y:S01]  /*08f0*/  ULDC UR4, c[0x0][0x150] ;  /* 0x0000540000047ab9 */ /* 0x000fe20000000800 */
[----:B------:R-:W-:Y:S02]  /*0900*/  IADD3 R9, P0, RZ, -R23, RZ ;  /* 0x80000017ff097210 */ /* 0x000fe40007f1e0ff */
[----:B------:R-:W-:-:S03]  /*0910*/  I2FP.F32.U32 R0, R4 ;  /* 0x0000000400007245 */ /* 0x000fc60000201000 */
[----:B------:R-:W1:Y:S01]  /*0920*/  LDC.64 R26, c[0x0][0x640] ;  /* 0x00019000ff1a7b82 */ /* 0x000e620000000a00 */
[----:B------:R-:W-:Y:S02]  /*0930*/  IMAD.X R11, RZ, RZ, ~R5, P0 ;  /* 0x000000ffff0b7224 */ /* 0x000fe400000e0e05 */
[----:B------:R-:W-:Y:S01]  /*0940*/  FMUL R0, R0, UR4 ;  /* 0x0000000400007c20 */ /* 0x000fe20008400000 */
[----:B------:R-:W-:Y:S01]  /*0950*/  IMAD.WIDE.U32 R6, R9, R20, R16 ;  /* 0x0000001409067225 */ /* 0x000fe200078e0010 */
[----:B------:R-:W-:-:S03]  /*0960*/  ULDC UR4, c[0x0][0x154] ;  /* 0x0000550000047ab9 */ /* 0x000fc60000000800 */
[----:B------:R-:W-:Y:S01]  /*0970*/  IMAD R8, R11, R20, RZ ;  /* 0x000000140b087224 */ /* 0x000fe200078e02ff */
[----:B------:R-:W2:Y:S01]  /*0980*/  LDC R5, c[0x0][0x144] ;  /* 0x00005100ff057b82 */ /* 0x000ea20000000800 */
[----:B------:R-:W3:Y:S02]  /*0990*/  F2I.U32.TRUNC.NTZ R0, R0 ;  /* 0x0000000000007305 */ /* 0x000ee4000020f000 */
[----:B------:R-:W-:-:S04]  /*09a0*/  IMAD R9, R9, R21, R8 ;  /* 0x0000001509097224 */ /* 0x000fc800078e0208 */
[----:B------:R-:W-:Y:S01]  /*09b0*/  IMAD.IADD R7, R7, 0x1, R9 ;  /* 0x0000000107077824 */ /* 0x000fe200078e0209 */
[----:B------:R-:W4:Y:S01]  /*09c0*/  LDC R12, c[0x0][0x608] ;  /* 0x00018200ff0c7b82 */ /* 0x000f220000000800 */
[----:B------:R-:W-:-:S03]  /*09d0*/  IMAD.MOV.U32 R9, RZ, RZ, -0x1 ;  /* 0xffffffffff097424 */ /* 0x000fc600078e00ff */
[-CC-:B0-----:R-:W-:Y:S02]  /*09e0*/  SHF.R.U64 R20, R6, R10.reuse, R7.reuse ;  /* 0x0000000a06147219 */ /* 0x181fe40000001207 */
[----:B------:R-:W-:Y:S02]  /*09f0*/  I2FP.F32.U32 R6, R3 ;  /* 0x0000000300067245 */ /* 0x000fe40000201000 */
[----:B------:R-:W0:Y:S01]  /*0a00*/  LDC R24, c[0x0][0x658] ;  /* 0x00019600ff187b82 */ /* 0x000e220000000800 */
[----:B-1----:R-:W-:Y:S01]  /*0a10*/  ISETP.NE.U32.AND P0, PT, R26, RZ, PT ;  /* 0x000000ff1a00720c */ /* 0x002fe20003f05070 */
[----:B---3--:R-:W-:Y:S01]  /*0a20*/  IMAD.MOV R8, RZ, RZ, -R0 ;  /* 0x000000ffff087224 */ /* 0x008fe200078e0a00 */
[----:B------:R-:W-:Y:S01]  /*0a30*/  SHF.R.U32.HI R7, RZ, R10, R7 ;  /* 0x0000000aff077219 */ /* 0x000fe20000011607 */
[----:B------:R-:W-:Y:S01]  /*0a40*/  FMUL R6, R6, UR4 ;  /* 0x0000000406067c20 */ /* 0x000fe20008400000 */
[----:B------:R-:W-:-:S03]  /*0a50*/  ISETP.NE.AND.EX P0, PT, R27, RZ, PT, P0 ;  /* 0x000000ff1b00720c */ /* 0x000fc60003f05300 */
[----:B------:R-:W1:Y:S01]  /*0a60*/  LDC R14, c[0x0][0x148] ;  /* 0x00005200ff0e7b82 */ /* 0x000e620000000800 */
[----:B--2---:R-:W-:-:S07]  /*0a70*/  IMAD R0, R5, R8, R4 ;  /* 0x0000000805007224 */ /* 0x004fce00078e0204 */
[----:B------:R-:W2:Y:S01]  /*0a80*/  LDC R22, c[0x0][0x600] ;  /* 0x00018000ff167b82 */ /* 0x000ea20000000800 */
[-CC-:B----4-:R-:W-:Y:S02]  /*0a90*/  SHF.R.U64 R28, R20, R12.reuse, R7.reuse ;  /* 0x0000000c141c7219 */ /* 0x190fe40000001207 */
[----:B------:R-:W-:Y:S01]  /*0aa0*/  SHF.R.U32.HI R5, RZ, R12, R7 ;  /* 0x0000000cff057219 */ /* 0x000fe20000011607 */
[----:B------:R-:W-:Y:S01]  /*0ab0*/  IMAD.MOV.U32 R7, RZ, RZ, 0x1 ;  /* 0x00000001ff077424 */ /* 0x000fe200078e00ff */
[----:B------:R3:W4:Y:S03]  /*0ac0*/  F2I.U32.TRUNC.NTZ R12, R6 ;  /* 0x00000006000c7305 */ /* 0x000726000020f000 */
[----:B------:R-:W1:Y:S01]  /*0ad0*/  LDC R15, c[0x0][0x648] ;  /* 0x00019200ff0f7b82 */ /* 0x000e620000000800 */
[-C--:B0-----:R-:W-:Y:S02]  /*0ae0*/  SHF.L.U32 R4, R9, R24.reuse, RZ ;  /* 0x0000001809047219 */ /* 0x081fe400000006ff */
[----:B------:R-:W-:-:S02]  /*0af0*/  SHF.R.U64 R30, R28, R24, R5 ;  /* 0x000000181c1e7219 */ /* 0x000fc40000001205 */
[----:B------:R-:W-:Y:S02]  /*0b00*/  LOP3.LUT R11, RZ, R4, RZ, 0x33, !PT ;  /* 0x00000004ff0b7212 */ /* 0x000fe400078e33ff */
[-C--:B------:R-:W-:Y:S01]  /*0b10*/  SHF.R.U32.HI R5, RZ, R24.reuse, R5 ;  /* 0x00000018ff057219 */ /* 0x080fe20000011605 */
[----:B------:R-:W0:Y:S01]  /*0b20*/  LDC R21, c[0x0][0x638] ;  /* 0x00018e00ff157b82 */ /* 0x000e220000000800 */
[----:B------:R-:W-:Y:S01]  /*0b30*/  SHF.L.U32 R10, R7, R24, RZ ;  /* 0x00000018070a7219 */ /* 0x000fe200000006ff */
[----:B------:R-:W-:-:S06]  /*0b40*/  IMAD.MOV.U32 R4, RZ, RZ, R30 ;  /* 0x000000ffff047224 */ /* 0x000fcc00078e001e */
[----:B------:R-:W0:Y:S01]  /*0b50*/  LDC R106, c[0x0][0x610] ;  /* 0x00018400ff6a7b82 */ /* 0x000e220000000800 */
[----:B---34-:R-:W-:Y:S05]  /*0b60*/  @!P0 BRA `(.L_x_7) ;  /* 0x0000000000288947 */ /* 0x018fea0003800000 */
[----:B------:R-:W3:Y:S02]  /*0b70*/  LDC R9, c[0x0][0x64c] ;  /* 0x00019300ff097b82 */ /* 0x000ee40000000800 */
[----:B---3--:R-:W-:-:S05]  /*0b80*/  IADD3 R9, P0, R30, R9, RZ ;  /* 0x000000091e097210 */ /* 0x008fca0007f1e0ff */
        /* <DEDUP_REMOVED lines=8> */
.L_x_7:
[----:B-1----:R-:W-:Y:S01]  /*0c10*/  SHF.R.U64 R4, R4, R15, R5 ;  /* 0x0000000f04047219 */ /* 0x002fe20000001205 */
[----:B--2---:R-:W-:Y:S01]  /*0c20*/  VIADD R5, R22, 0xffffffff ;  /* 0xffffffff16057836 */ /* 0x004fe20000000000 */
[----:B------:R-:W-:Y:S01]  /*0c30*/  LOP3.LUT R11, R28, R11, RZ, 0xc0, !PT ;  /* 0x0000000b1c0b7212 */ /* 0x000fe200078ec0ff */
[----:B------:R-:W-:Y:S02]  /*0c40*/  IMAD.MOV R12, RZ, RZ, -R12 ;  /* 0x000000ffff0c7224 */ /* 0x000fe400078e0a0c */
[----:B------:R-:W-:Y:S01]  /*0c50*/  IMAD.MOV R6, RZ, RZ, -R4 ;  /* 0x000000ffff067224 */ /* 0x000fe200078e0a04 */
[----:B------:R-:W-:Y:S01]  /*0c60*/  LOP3.LUT R5, R20, R5, RZ, 0xc0, !PT ;  /* 0x0000000514057212 */ /* 0x000fe200078ec0ff */
[----:B------:R-:W-:Y:S02]  /*0c70*/  @P3 IMAD R0, R14, R12, R3 ;  /* 0x0000000c0e003224 */ /* 0x000fe400078e0203 */
[----:B------:R-:W-:Y:S02]  /*0c80*/  IMAD R11, R10, R4, R11 ;  /* 0x000000040a0b7224 */ /* 0x000fe400078e020b */
[----:B0-----:R-:W-:-:S02]  /*0c90*/  IMAD R3, R6, R21, R30 ;  /* 0x0000001506037224 */ /* 0x001fc400078e021e */
[----:B------:R-:W-:Y:S02]  /*0ca0*/  IMAD R106, R11, R106, R0 ;  /* 0x0000006a0b6a7224 */ /* 0x000fe400078e0200 */
[----:B------:R-:W-:Y:S02]  /*0cb0*/  IMAD R3, R3, R22, R5 ;  /* 0x0000001603037224 */ /* 0x000fe400078e0205 */
[----:B------:R-:W-:Y:S02]  /*0cc0*/  IMAD.MOV.U32 R0, RZ, RZ, 0x1 ;  /* 0x00000001ff007424 */ /* 0x000fe400078e00ff */
[----:B------:R-:W-:Y:S01]  /*0cd0*/  IMAD.MOV.U32 R22, RZ, RZ, R23 ;  /* 0x000000ffff167224 */ /* 0x000fe200078e0017 */
[----:B------:R-:W-:Y:S02]  /*0ce0*/  SEL R107, R3, R106, !P3 ;  /* 0x0000006a036b7207 */ /* 0x000fe40005800000 */
[----:B------:R-:W-:-:S07]  /*0cf0*/  SEL R106, R106, R3, !P3 ;  /* 0x000000036a6a7207 */ /* 0x000fce0005800000 */
.L_x_5:
[----:B------:R-:W-:-:S08]  /*0d00*/  NOP ;  /* 0x0000000000007918 */ /* 0x000fd00000000000 */
[----:B------:R-:W0:Y:S02]  /*0d10*/  USETMAXREG.TRY_ALLOC.CTAPOOL UP0, 0xe8 ;  /* 0x000000e8000079c8 */ /* 0x000e240008000600 */
[----:B0-----:R-:W-:-:S13]  /*0d20*/  PLOP3.LUT P0, PT, PT, PT, UP0, 0x80, 0x0 ;  /* 0x000000000000781c */ /* 0x001fda0003f0f008 */
[----:B------:R-:W-:Y:S05]  /*0d30*/  @!P0 BRA `(.L_x_5) ;  /* 0xfffffffc00f08947 */ /* 0x000fea000383ffff */
[----:B------:R-:W-:Y:S01]  /*0d40*/  ULDC.64 UR4, c[0x0][0x598] ;  /* 0x0001660000047ab9 */ /* 0x000fe20000000a00 */
[----:B------:R-:W-:Y:S01]  /*0d50*/  ULDC.64 UR36, c[0x0][0x208] ;  /* 0x0000820000247ab9 */ /* 0x000fe20000000a00 */
[----:B------:R-:W-:-:S04]  /*0d60*/  ISETP.NE.U32.AND P0, PT, RZ, UR4, PT ;  /* 0x00000004ff007c0c */ /* 0x000fc8000bf05070 */
[----:B------:R-:W-:-:S13]  /*0d70*/  ISETP.NE.AND.EX P0, PT, RZ, UR5, PT, P0 ;  /* 0x00000005ff007c0c */ /* 0x000fda000bf05300 */
[----:B------:R-:W-:Y:S05]  /*0d80*/  @!P0 BRA `(.L_x_8) ;  /* 0x00000000001c8947 */ /* 0x000fea0003800000 */
[----:B------:R-:W0:Y:S02]  /*0d90*/  LDC.64 R4, c[0x0][0x598] ;  /* 0x00016600ff047b82 */ /* 0x000e240000000a00 */
[----:B0-----:R-:W2:Y:S02]  /*0da0*/  LDG.E.64 R4, desc[UR36][R4.64] ;  /* 0x0000002404047981 */ /* 0x001ea4000c1e1b00 */
[----:B--2---:R-:W-:-:S04]  /*0db0*/  ISETP.NE.U32.AND P0, PT, R4, RZ, PT ;  /* 0x000000ff0400720c */ /* 0x004fc80003f05070 */
[----:B------:R-:W-:-:S13]  /*0dc0*/  ISETP.NE.AND.EX P0, PT, R5, RZ, PT, P0 ;  /* 0x000000ff0500720c */ /* 0x000fda0003f05300 */
[----:B------:R-:W-:Y:S05]  /*0dd0*/  @!P0 BRA `(.L_x_8) ;  /* 0x0000000000088947 */ /* 0x000fea0003800000 */
[----:B------:R0:W5:Y:S01]  /*0de0*/  LD.E R23, desc[UR36][R4.64] ;  /* 0x0000002404177980 */ /* 0x000162000c101900 */
[----:B------:R-:W-:Y:S05]  /*0df0*/  BRA `(.L_x_9) ;  /* 0x0000000000247947 */ /* 0x000fea0003800000 */
.L_x_8:
[----:B------:R-:W-:Y:S02]  /*0e00*/  ULDC.64 UR4, c[0x0][0x588] ;  /* 0x0001620000047ab9 */ /* 0x000fe40000000a00 */
[----:B------:R-:W-:-:S04]  /*0e10*/  ISETP.NE.U32.AND P0, PT, RZ, UR4, PT ;  /* 0x00000004ff007c0c */ /* 0x000fc8000bf05070 */
[----:B------:R-:W-:-:S13]  /*0e20*/  ISETP.NE.AND.EX P0, PT, RZ, UR5, PT, P0 ;  /* 0x00000005ff007c0c */ /* 0x000fda000bf05300 */
[----:B------:R-:W-:Y:S05]  /*0e30*/  @!P0 BRA `(.L_x_10) ;  /* 0x00000000000c8947 */ /* 0x000fea0003800000 */
[----:B------:R-:W0:Y:S02]  /*0e40*/  LDC.64 R4, c[0x0][0x588] ;  /* 0x00016200ff047b82 */ /* 0x000e240000000a00 */
[----:B0-----:R1:W5:Y:S01]  /*0e50*/  LDG.E R23, desc[UR36][R4.64] ;  /* 0x0000002404177981 */ /* 0x001362000c1e1900 */
[----:B------:R-:W-:Y:S05]  /*0e60*/  BRA `(.L_x_9) ;  /* 0x0000000000087947 */ /* 0x000fea0003800000 */
.L_x_10:
[----:B------:R-:W-:Y:S02]  /*0e70*/  ULDC UR4, c[0x0][0x580] ;  /* 0x0001600000047ab9 */ /* 0x000fe40000000800 */
[----:B------:R-:W-:-:S07]  /*0e80*/  IMAD.U32 R23, RZ, RZ, UR4 ;  /* 0x00000004ff177e24 */ /* 0x000fce000f8e00ff */
.L_x_9:
[----:B------:R-:W-:Y:S02]  /*0e90*/  ULDC.64 UR4, c[0x0][0x5a0] ;  /* 0x0001680000047ab9 */ /* 0x000fe40000000a00 */
[----:B------:R-:W-:-:S04]  /*0ea0*/  ISETP.NE.U32.AND P0, PT, RZ, UR4, PT ;  /* 0x00000004ff007c0c */ /* 0x000fc8000bf05070 */
[----:B------:R-:W-:-:S13]  /*0eb0*/  ISETP.NE.AND.EX P0, PT, RZ, UR5, PT, P0 ;  /* 0x00000005ff007c0c */ /* 0x000fda000bf05300 */
[----:B------:R-:W-:Y:S05]  /*0ec0*/  @!P0 BRA `(.L_x_11) ;  /* 0x00000000001c8947 */ /* 0x000fea0003800000 */
[----:B01----:R-:W0:Y:S02]  /*0ed0*/  LDC.64 R4, c[0x0][0x5a0] ;  /* 0x00016800ff047b82 */ /* 0x003e240000000a00 */
[----:B0-----:R-:W2:Y:S02]  /*0ee0*/  LDG.E.64 R4, desc[UR36][R4.64] ;  /* 0x0000002404047981 */ /* 0x001ea4000c1e1b00 */
[----:B--2---:R-:W-:-:S04]  /*0ef0*/  ISETP.NE.U32.AND P0, PT, R4, RZ, PT ;  /* 0x000000ff0400720c */ /* 0x004fc80003f05070 */
[----:B------:R-:W-:-:S13]  /*0f00*/  ISETP.NE.AND.EX P0, PT, R5, RZ, PT, P0 ;  /* 0x000000ff0500720c */ /* 0x000fda0003f05300 */
[----:B------:R-:W-:Y:S05]  /*0f10*/  @!P0 BRA `(.L_x_11) ;  /* 0x0000000000088947 */ /* 0x000fea0003800000 */
[----:B------:R0:W5:Y:S01]  /*0f20*/  LD.E R104, desc[UR36][R4.64] ;  /* 0x0000002404687980 */ /* 0x000162000c101900 */
[----:B------:R-:W-:Y:S05]  /*0f30*/  BRA `(.L_x_12) ;  /* 0x0000000000247947 */ /* 0x000fea0003800000 */
.L_x_11:
[----:B------:R-:W-:Y:S02]  /*0f40*/  ULDC.64 UR4, c[0x0][0x590] ;  /* 0x0001640000047ab9 */ /* 0x000fe40000000a00 */
[----:B------:R-:W-:-:S04]  /*0f50*/  ISETP.NE.U32.AND P0, PT, RZ, UR4, PT ;  /* 0x00000004ff007c0c */ /* 0x000fc8000bf05070 */
[----:B------:R-:W-:-:S13]  /*0f60*/  ISETP.NE.AND.EX P0, PT, RZ, UR5, PT, P0 ;  /* 0x00000005ff007c0c */ /* 0x000fda000bf05300 */
[----:B------:R-:W-:Y:S05]  /*0f70*/  @!P0 BRA `(.L_x_13) ;  /* 0x00000000000c8947 */ /* 0x000fea0003800000 */
[----:B------:R-:W2:Y:S02]  /*0f80*/  LDC.64 R104, c[0x0][0x590] ;  /* 0x00016400ff687b82 */ /* 0x000ea40000000a00 */
[----:B--2---:R2:W5:Y:S01]  /*0f90*/  LDG.E R104, desc[UR36][R104.64] ;  /* 0x0000002468687981 */ /* 0x004562000c1e1900 */
[----:B------:R-:W-:Y:S05]  /*0fa0*/  BRA `(.L_x_12) ;  /* 0x0000000000087947 */ /* 0x000fea0003800000 */
.L_x_13:
[----:B------:R-:W-:Y:S02]  /*0fb0*/  ULDC UR4, c[0x0][0x584] ;  /* 0x0001610000047ab9 */ /* 0x000fe40000000800 */
[----:B------:R-:W-:-:S07]  /*0fc0*/  IMAD.U32 R104, RZ, RZ, UR4 ;  /* 0x00000004ff687e24 */ /* 0x000fce000f8e00ff */
.L_x_12:
[----:B------:R-:W-:-:S13]  /*0fd0*/  LOP3.LUT P0, RZ, R0, 0xff, RZ, 0xc0, !PT ;  /* 0x000000ff00ff7812 */ /* 0x000fda000780c0ff */
[----:B------:R-:W-:Y:S05]  /*0fe0*/  @!P0 EXIT ;  /* 0x000000000000894d */ /* 0x000fea0003800000 */
[----:B------:R-:W-:Y:S01]  /*0ff0*/  ULDC UR4, c[0x0][0x28c] ;  /* 0x0000a30000047ab9 */ /* 0x000fe20000000800 */
[----:B------:R-:W-:Y:S01]  /*1000*/  UMOV UR38, URZ ;  /* 0x0000003f00267c82 */ /* 0x000fe20008000000 */
[----:B------:R-:W-:Y:S01]  /*1010*/  UIADD3 UR4, UR4, 0x3f, URZ ;  /* 0x0000003f04047890 */ /* 0x000fe2000fffe03f */
[----:B------:R-:W-:-:S03]  /*1020*/  UMOV UR39, URZ ;  /* 0x0000003f00277c82 */ /* 0x000fc60008000000 */
[----:B------:R-:W-:-:S04]  /*1030*/  USHF.R.S32.HI UR5, URZ, 0x1f, UR4 ;  /* 0x0000001f3f057899 */ /* 0x000fc80008011404 */
[----:B------:R-:W-:-:S04]  /*1040*/  ULEA.HI UR5, UR5, UR4, URZ, 0x6 ;  /* 0x0000000405057291 */ /* 0x000fc8000f8f303f */
[----:B------:R-:W-:-:S12]  /*1050*/  USHF.R.S32.HI UR40, URZ, 0x6, UR5 ;  /* 0x000000063f287899 */ /* 0x000fd80008011405 */
.L_x_195:
[----:B------:R-:W-:Y:S01]  /*1060*/  LOP3.LUT R0, R18, 0x80, RZ, 0xc0, !PT ;  /* 0x0000008012007812 */ /* 0x000fe200078ec0ff */
[----:B------:R-:W3:Y:S01]  /*1070*/  S2UR UR7, SR_CgaCtaId ;  /* 0x00000000000779c3 */ /* 0x000ee20000008800 */
[----:B------:R-:W-:Y:S02]  /*1080*/  UMOV UR6, 0x400 ;  /* 0x0000040000067882 */ /* 0x000fe40000000000 */
[----:B------:R-:W-:-:S06]  /*1090*/  SHF.R.U32.HI R0, RZ, 0x7, R0 ;  /* 0x00000007ff007819 */ /* 0x000fcc0000011600 */
[----:B----4-:R-:W4:Y:S01]  /*10a0*/  SHFL.IDX PT, R0, R0, RZ, 0x1f ;  /* 0x00001fff00007589 */ /* 0x010f2200000e0000 */
[----:B---3--:R-:W-:Y:S01]  /*10b0*/  ULEA UR6, UR7, UR6, 0x18 ;  /* 0x0000000607067291 */ /* 0x008fe2000f8ec03f */
[----:B----4-:R-:W-:-:S13]  /*10c0*/  R2UR UR4, R0 ;  /* 0x00000000000472ca */ /* 0x010fda00000e0000 */
[----:B------:R-:W-:-:S04]  /*10d0*/  ULEA.HI UR5, UR4, UR4, URZ, 0x1 ;  /* 0x0000000404057291 */ /* 0x000fc8000f8f083f */
[----:B------:R-:W-:-:S04]  /*10e0*/  ULOP3.LUT UR5, UR5, 0xffffe, URZ, 0xc0, !UPT ;  /* 0x000ffffe05057892 */ /* 0x000fc8000f8ec03f */
[----:B------:R-:W-:-:S03]  /*10f0*/  UIADD3 UR5, UR4, -UR5, URZ ;  /* 0x8000000504057290 */ /* 0x000fc6000fffe03f */
[----:B------:R-:W-:Y:S01]  /*1100*/  ULDC UR4, c[0x0][0x28c] ;  /* 0x0000a30000047ab9 */ /* 0x000fe20000000800 */
[----:B------:R-:W-:Y:S01]  /*1110*/  ULEA UR5, UR5, UR6, 0xc ;  /* 0x0000000605057291 */ /* 0x000fe2000f8e603f */
[----:B------:R-:W-:-:S03]  /*1120*/  ISETP.LT.AND P0, PT, RZ, UR4, PT ;  /* 0x00000004ff007c0c */ /* 0x000fc6000bf01270 */
[----:B------:R-:W-:-:S04]  /*1130*/  UIADD3 UR5, UR5, 0x180, URZ ;  /* 0x0000018005057890 */ /* 0x000fc8000fffe03f */
[----:B------:R-:W-:-:S04]  /*1140*/  USHF.R.U32.HI UR5, URZ, 0x4, UR5 ;  /* 0x000000043f057899 */ /* 0x000fc80008011605 */
[----:B------:R-:W-:Y:S02]  /*1150*/  ULOP3.LUT UR41, UR5, 0x3fff, URZ, 0xc0, !UPT ;  /* 0x00003fff05297892 */ /* 0x000fe4000f8ec03f */
[----:B01----:R-:W-:Y:S10]  /*1160*/  @P0 BRA `(.L_x_14) ;  /* 0x0000000000400947 */ /* 0x003ff40003800000 */
[----:B------:R-:W-:Y:S01]  /*1170*/  MOV R0, 0x0 ;  /* 0x0000000000007802 */ /* 0x000fe20000000f00 */
[----:B------:R-:W-:Y:S01]  /*1180*/  ULDC.64 UR4, c[0x4][0x68] ;  /* 0x01001a0000047ab9 */ /* 0x000fe20000000a00 */
[----:B------:R-:W-:Y:S01]  /*1190*/  ULDC.64 UR6, c[0x4][0x8] ;  /* 0x0100020000067ab9 */ /* 0x000fe20000000a00 */
[----:B01----:R-:W-:Y:S01]  /*11a0*/  IMAD.U32 R4, RZ, RZ, UR4 ;  /* 0x00000004ff047e24 */ /* 0x003fe2000f8e00ff */
[----:B------:R0:W1:Y:S01]  /*11b0*/  LDC.64 R14, c[0x4][R0] ;  /* 0x01000000000e7b82 */ /* 0x0000620000000a00 */
[----:B------:R-:W-:Y:S01]  /*11c0*/  IMAD.U32 R5, RZ, RZ, UR5 ;  /* 0x00000005ff057e24 */ /* 0x000fe2000f8e00ff */
[----:B------:R-:W-:Y:S01]  /*11d0*/  ULDC.64 UR4, c[0x4][0x70] ;  /* 0x01001c0000047ab9 */ /* 0x000fe20000000a00 */
[----:B------:R-:W-:Y:S02]  /*11e0*/  IMAD.U32 R10, RZ, RZ, UR6 ;  /* 0x00000006ff0a7e24 */ /* 0x000fe4000f8e00ff */
[----:B------:R-:W-:Y:S02]  /*11f0*/  IMAD.U32 R6, RZ, RZ, UR4 ;  /* 0x00000004ff067e24 */ /* 0x000fe4000f8e00ff */
[----:B------:R-:W-:-:S02]  /*1200*/  IMAD.U32 R7, RZ, RZ, UR5 ;  /* 0x00000005ff077e24 */ /* 0x000fc4000f8e00ff */
[----:B------:R-:W-:Y:S02]  /*1210*/  IMAD.U32 R11, RZ, RZ, UR7 ;  /* 0x00000007ff0b7e24 */ /* 0x000fe4000f8e00ff */
[----:B------:R-:W-:Y:S02]  /*1220*/  IMAD.MOV.U32 R8, RZ, RZ, 0x1e1 ;  /* 0x000001e1ff087424 */ /* 0x000fe400078e00ff */
[----:B------:R-:W-:Y:S02]  /*1230*/  IMAD.MOV.U32 R12, RZ, RZ, 0x1 ;  /* 0x00000001ff0c7424 */ /* 0x000fe400078e00ff */
[----:B0-----:R-:W-:-:S07]  /*1240*/  IMAD.MOV.U32 R13, RZ, RZ, RZ ;  /* 0x000000ffff0d7224 */ /* 0x001fce00078e00ff */
[----:B------:R-:W-:-:S07]  /*1250*/  LEPC R20, `(.L_x_14) ;  /* 0x000000001014794e */ /* 0x000fce0000000000 */
[----:B-12--5:R-:W-:Y:S05]  /*1260*/  CALL.ABS.NOINC R14 ;  /* 0x000000000e007343 */ /* 0x026fea0003c00000 */
.L_x_14:
[----:B------:R-:W-:-:S04]  /*1270*/  LOP3.LUT R0, R19, 0x1, RZ, 0xfc, !PT ;  /* 0x0000000113007812 */ /* 0x000fc800078efcff */
[----:B------:R-:W-:-:S13]  /*1280*/  ISETP.NE.AND P0, PT, R0, 0x3, PT ;  /* 0x000000030000780c */ /* 0x000fda0003f05270 */
[----:B------:R-:W-:Y:S05]  /*1290*/  @!P0 BRA `(.L_x_15) ;  /* 0x0000000000048947 */ /* 0x000fea0003800000 */
[----:B------:R-:W-:Y:S01]  /*12a0*/  BPT.TRAP 0x1 ;  /* 0x000000040000795c */ /* 0x000fe20000300000 */
.L_x_15:
[----:B------:R-:W3:Y:S01]  /*12b0*/  S2UR UR5, SR_CgaCtaId ;  /* 0x00000000000579c3 */ /* 0x000ee20000008800 */
[----:B------:R-:W-:Y:S01]  /*12c0*/  UMOV UR4, 0x400 ;  /* 0x0000040000047882 */ /* 0x000fe20000000000 */
[----:B------:R-:W-:Y:S02]  /*12d0*/  IMAD.U32 R0, RZ, RZ, UR38 ;  /* 0x00000026ff007e24 */ /* 0x000fe4000f8e00ff */
[----:B------:R-:W-:-:S03]  /*12e0*/  IMAD.U32 R3, RZ, RZ, UR39 ;  /* 0x00000027ff037e24 */ /* 0x000fc6000f8e00ff */
[----:B------:R-:W-:Y:S01]  /*12f0*/  SHF.L.U32 R0, R0, 0x1f, RZ ;  /* 0x0000001f00007819 */ /* 0x000fe200000006ff */
[----:B---3--:R-:W-:-:S06]  /*1300*/  ULEA UR4, UR5, UR4, 0x18 ;  /* 0x0000000405047291 */ /* 0x008fcc000f8ec03f */
[----:B------:R-:W-:-:S04]  /*1310*/  IMAD.U32 R6, RZ, RZ, UR4 ;  /* 0x00000004ff067e24 */ /* 0x000fc8000f8e00ff */
[----:B------:R-:W-:-:S04]  /*1320*/  IMAD R3, R3, 0x8, R6 ;  /* 0x0000000803037824 */ /* 0x000fc800078e0206 */
[----:B------:R3:W4:Y:S01]  /*1330*/  SYNCS.PHASECHK.TRANS64.TRYWAIT P1, [R3+URZ], R0 ;  /* 0x00000000030075a7 */ /* 0x000722000802017f */
[----:B------:R-:W-:Y:S05]  /*1340*/  @!P0 BRA `(.L_x_16) ;  /* 0x0000000000048947 */ /* 0x000fea0003800000 */
[----:B------:R-:W-:Y:S01]  /*1350*/  BPT.TRAP 0x1 ;  /* 0x000000040000795c */ /* 0x000fe20000300000 */
.L_x_16:
[----:B----4-:R-:W-:Y:S05]  /*1360*/  @P1 BRA `(.L_x_17) ;  /* 0x0000000000081947 */ /* 0x010fea0003800000 */
[----:B------:R-:W4:Y:S02]  /*1370*/  SYNCS.PHASECHK.TRANS64.TRYWAIT P1, [R3+URZ], R0 ;  /* 0x00000000030075a7 */ /* 0x000f24000802017f */
[----:B----4-:R-:W-:Y:S05]  /*1380*/  @!P1 BRA `(.L_x_18) ;  /* 0x0000007400089947 */ /* 0x010fea0003800000 */
.L_x_17:
[----:B------:R-:W-:-:S04]  /*1390*/  UISETP.LT.AND UP0, UPT, UR40, 0x1, UPT ;  /* 0x000000012800788c */ /* 0x000fc8000bf01270 */
[----:B------:R-:W-:-:S06]  /*13a0*/  USEL UR4, UR40, 0x1, UP0 ;  /* 0x0000000128047887 */ /* 0x000fcc0008000000 */
[----:B---34-:R-:W-:Y:S01]  /*13b0*/  IMAD.U32 R0, RZ, RZ, UR4 ;  /* 0x00000004ff007e24 */ /* 0x018fe2000f8e00ff */
[----:B------:R-:W-:Y:S05]  /*13c0*/  WARPSYNC.ALL ;  /* 0x0000000000007948 */ /* 0x000fea0003800000 */
[----:B------:R-:W-:-:S04]  /*13d0*/  IADD3 R0, -R0, UR40, RZ ;  /* 0x0000002800007c10 */ /* 0x000fc8000fffe1ff */
[----:B------:R-:W-:Y:S02]  /*13e0*/  ISETP.GE.AND P1, PT, R0, 0x1, PT ;  /* 0x000000010000780c */ /* 0x000fe40003f26270 */
[----:B------:R-:W-:Y:S01]  /*13f0*/  R2UR UR4, R6 ;  /* 0x00000000060472ca */ /* 0x000fe200000e0000 */
[----:B------:R-:W-:Y:S01]  /*1400*/  WARPGROUP.ARRIVE ;  /* 0x00000000000079c5 */ /* 0x000fe20000000000 */
[----:B------:R-:W-:Y:S01]  /*1410*/  UMOV UR9, 0x80000020 ;  /* 0x8000002000097882 */ /* 0x000fe20000000000 */
[----:B------:R-:W-:Y:S01]  /*1420*/  UMOV UR11, 0x80000020 ;  /* 0x80000020000b7882 */ /* 0x000fe20000000000 */
[----:B------:R-:W-:Y:S01]  /*1430*/  UMOV UR13, UR9 ;  /* 0x00000009000d7c82 */ /* 0x000fe20008000000 */
[----:B------:R-:W-:-:S08]  /*1440*/  UMOV UR15, 0x80000020 ;  /* 0x80000020000f7882 */ /* 0x000fd00000000000 */
[----:B------:R-:W-:-:S04]  /*1450*/  UIADD3 UR4, UR4, 0x18180, URZ ;  /* 0x0001818004047890 */ /* 0x000fc8000fffe03f */
[----:B------:R-:W-:Y:S02]  /*1460*/  USHF.R.U32.HI UR5, URZ, 0x4, UR4 ;  /* 0x000000043f057899 */ /* 0x000fe40008011604 */
[----:B------:R-:W-:Y:S02]  /*1470*/  ULOP3.LUT UR4, UR41, 0x10000, URZ, 0xfc, !UPT ;  /* 0x0001000029047892 */ /* 0x000fe4000f8efc3f */
[----:B------:R-:W-:Y:S02]  /*1480*/  ULOP3.LUT UR5, UR5, 0x3fff, URZ, 0xc0, !UPT ;  /* 0x00003fff05057892 */ /* 0x000fe4000f8ec03f */
[----:B------:R-:W-:Y:S02]  /*1490*/  ULEA UR6, UR39, UR4, 0x9 ;  /* 0x0000000427067291 */ /* 0x000fe4000f8e483f */
[----:B------:R-:W-:-:S04]  /*14a0*/  ULOP3.LUT UR5, UR5, 0x10000, URZ, 0xfc, !UPT ;  /* 0x0001000005057892 */ /* 0x000fc8000f8efc3f */
[----:B------:R-:W-:Y:S01]  /*14b0*/  UIMAD UR7, UR39, 0x280, UR5 ;  /* 0x00000280270778a4 */ /* 0x000fe2000f8e0205 */
[----:B------:R-:W-:-:S03]  /*14c0*/  UMOV UR8, UR6 ;  /* 0x0000000600087c82 */ /* 0x000fc60008000000 */
[----:B------:R-:W-:Y:S02]  /*14d0*/  UIADD3 UR14, UR7, 0x80, URZ ;  /* 0x00000080070e7890 */ /* 0x000fe4000fffe03f */
[----:B------:R-:W-:Y:S02]  /*14e0*/  UIADD3 UR16, UR7, 0x100, URZ ;  /* 0x0000010007107890 */ /* 0x000fe4000fffe03f */
[----:B------:R-:W-:Y:S01]  /*14f0*/  UMOV UR10, UR7 ;  /* 0x00000007000a7c82 */ /* 0x000fe20008000000 */
[----:B------:R-:W-:Y:S01]  /*1500*/  UMOV UR12, UR8 ;  /* 0x00000008000c7c82 */ /* 0x000fe20008000000 */
[----:B------:R-:W-:Y:S01]  /*1510*/  IGMMA.64x32x32.S8.S8 R88, gdesc[UR8], RZ, !UPT, gsb0 ;  /* 0x01200000085879f1 */ /* 0x000fe2000c0410ff */
[----:B------:R-:W-:Y:S01]  /*1520*/  UMOV UR10, UR14 ;  /* 0x0000000e000a7c82 */ /* 0x000fe20008000000 */
[----:B------:R-:W-:Y:S01]  /*1530*/  UMOV UR11, 0x80000020 ;  /* 0x80000020000b7882 */ /* 0x000fe20000000000 */
[----:B------:R-:W-:Y:S01]  /*1540*/  UMOV UR14, UR16 ;  /* 0x00000010000e7c82 */ /* 0x000fe20008000000 */
[----:B------:R-:W-:-:S02]  /*1550*/  UIADD3 UR17, UR7, 0x180, URZ ;  /* 0x0000018007117890 */ /* 0x000fc4000fffe03f */
[----:B------:R-:W-:Y:S02]  /*1560*/  UIADD3 UR18, UR7, 0x200, URZ ;  /* 0x0000020007127890 */ /* 0x000fe4000fffe03f */
[----:B------:R-:W-:Y:S01]  /*1570*/  UIADD3 UR16, UR7, 0x182, URZ ;  /* 0x0000018207107890 */ /* 0x000fe2000fffe03f */
[----:B------:R-:W-:Y:S02]  /*1580*/  WARPGROUP.DEPBAR.LE gsb0, 0x0 ;  /* 0x00008000000079c5 */ /* 0x000fe40000010000 */
[----:B------:R-:W-:-:S06]  /*1590*/  WARPGROUP.ARRIVE ;  /* 0x00000000000079c5 */ /* 0x000fcc0000000000 */
[----:B------:R-:W-:Y:S01]  /*15a0*/  IGMMA.64x32x32.S8.S8 R72, gdesc[UR8], RZ, !UPT, gsb0 ;  /* 0x01200000084879f1 */ /* 0x000fe2000c0410ff */
[----:B------:R-:W-:Y:S01]  /*15b0*/  UMOV UR10, UR17 ;  /* 0x00000011000a7c82 */ /* 0x000fe20008000000 */
[----:B------:R-:W-:Y:S01]  /*15c0*/  UMOV UR11, 0x80000020 ;  /* 0x80000020000b7882 */ /* 0x000fe20000000000 */
[----:B------:R-:W-:Y:S02]  /*15d0*/  WARPGROUP.DEPBAR.LE gsb0, 0x0 ;  /* 0x00008000000079c5 */ /* 0x000fe40000010000 */
[----:B------:R-:W-:-:S06]  /*15e0*/  WARPGROUP.ARRIVE ;  /* 0x00000000000079c5 */ /* 0x000fcc0000000000 */
[----:B------:R-:W-:Y:S01]  /*15f0*/  IGMMA.64x32x32.S8.S8 R56, gdesc[UR12], RZ, !UPT, gsb0 ;  /* 0x012000000c3879f1 */ /* 0x000fe2000c0410ff */
[----:B------:R-:W-:Y:S01]  /*1600*/  UIADD3 UR14, UR7, 0x102, URZ ;  /* 0x00000102070e7890 */ /* 0x000fe2000fffe03f */
[----:B------:R-:W-:Y:S01]  /*1610*/  UMOV UR15, 0x80000020 ;  /* 0x80000020000f7882 */ /* 0x000fe20000000000 */
        /* <DEDUP_REMOVED lines=8> */
[----:B------:R-:W-:Y:S02]  /*16a0*/  UIADD3 UR8, UR6, 0x2, URZ ;  /* 0x0000000206087890 */ /* 0x000fe4000fffe03f */
[----:B------:R-:W-:Y:S01]  /*16b0*/  UIADD3 UR10, UR7, 0x2, URZ ;  /* 0x00000002070a7890 */ /* 0x000fe2000fffe03f */
[----:B------:R-:W-:Y:S01]  /*16c0*/  UMOV UR9, 0x80000020 ;  /* 0x8000002000097882 */ /* 0x000fe20000000000 */
[----:B------:R-:W-:Y:S01]  /*16d0*/  UMOV UR11, 0x80000020 ;  /* 0x80000020000b7882 */ /* 0x000fe20000000000 */
[----:B------:R-:W-:Y:S02]  /*16e0*/  UIADD3 UR6, UR7, 0x82, URZ ;  /* 0x0000008207067890 */ /* 0x000fe4000fffe03f */
[----:B------:R-:W-:Y:S01]  /*16f0*/  UMOV UR12, UR8 ;  /* 0x00000008000c7c82 */ /* 0x000fe20008000000 */
[----:B------:R-:W-:Y:S01]  /*1700*/  UMOV UR13, UR9 ;  /* 0x00000009000d7c82 */ /* 0x000fe20008000000 */
[----:B------:R-:W-:Y:S01]  /*1710*/  UIADD3 UR7, UR7, 0x202, URZ ;  /* 0x0000020207077890 */ /* 0x000fe2000fffe03f */
[----:B------:R-:W-:-:S02]  /*1720*/  WARPGROUP.DEPBAR.LE gsb0, 0x0 ;  /* 0x00008000000079c5 */ /* 0x000fc40000010000 */
[----:B------:R-:W-:-:S06]  /*1730*/  WARPGROUP.ARRIVE ;  /* 0x00000000000079c5 */ /* 0x000fcc0000000000 */
[----:B------:R-:W-:Y:S01]  /*1740*/  IGMMA.64x32x32.S8.S8 R88, gdesc[UR8], R88, gsb0 ;  /* 0x01200000085879f1 */ /* 0x000fe20008041058 */
[----:B------:R-:W-:Y:S01]  /*1750*/  UMOV UR10, UR6 ;  /* 0x00000006000a7c82 */ /* 0x000fe20008000000 */
[----:B------:R-:W-:Y:S01]  /*1760*/  UMOV UR11, 0x80000020 ;  /* 0x80000020000b7882 */ /* 0x000fe20000000000 */
[----:B------:R-:W-:Y:S02]  /*1770*/  WARPGROUP.DEPBAR.LE gsb0, 0x0 ;  /* 0x00008000000079c5 */ /* 0x000fe40000010000 */
[----:B------:R-:W-:-:S06]  /*1780*/  WARPGROUP.ARRIVE ;  /* 0x00000000000079c5 */ /* 0x000fcc0000000000 */
[----:B------:R-:W-:Y:S01]  /*1790*/  IGMMA.64x32x32.S8.S8 R72, gdesc[UR8], R72, gsb0 ;  /* 0x01200000084879f1 */ /* 0x000fe20008041048 */
[----:B------:R-:W-:Y:S01]  /*17a0*/  UMOV UR10, UR16 ;  /* 0x00000010000a7c82 */ /* 0x000fe20008000000 */
[----:B------:R-:W-:Y:S01]  /*17b0*/  UMOV UR11, 0x80000020 ;  /* 0x80000020000b7882 */ /* 0x000fe20000000000 */
[----:B------:R-:W-:Y:S02]  /*17c0*/  WARPGROUP.DEPBAR.LE gsb0, 0x0 ;  /* 0x00008000000079c5 */ /* 0x000fe40000010000 */
[----:B------:R-:W-:-:S06]  /*17d0*/  WARPGROUP.ARRIVE ;  /* 0x00000000000079c5 */ /* 0x000fcc0000000000 */
[----:B------:R-:W-:Y:S03]  /*17e0*/  IGMMA.64x32x32.S8.S8 R56, gdesc[UR12], R56, gsb0 ;  /* 0x012000000c3879f1 */ /* 0x000fe60008041038 */
        /* <DEDUP_REMOVED lines=9> */
[----:B------:R-:W-:Y:S05]  /*1880*/  @!P1 BRA `(.L_x_19) ;  /* 0x0000000400a89947 */ /* 0x000fea0003800000 */
[----:B------:R-:W-:Y:S02]  /*1890*/  UIADD3 UR6, UR39, 0x1, URZ ;  /* 0x0000000127067890 */ /* 0x000fe4000fffe03f */
[----:B------:R-:W-:Y:S02]  /*18a0*/  IMAD.U32 R3, RZ, RZ, UR39 ;  /* 0x00000027ff037e24 */ /* 0x000fe4000f8e00ff */
[----:B------:R-:W-:-:S04]  /*18b0*/  UISETP.NE.AND UP0, UPT, UR6, 0xc, UPT ;  /* 0x0000000c0600788c */ /* 0x000fc8000bf05270 */
[----:B------:R-:W-:Y:S02]  /*18c0*/  USEL UR7, URZ, 0x1, UP0 ;  /* 0x000000013f077887 */ /* 0x000fe40008000000 */
[----:B------:R-:W-:Y:S02]  /*18d0*/  USEL UR6, UR6, URZ, UP0 ;  /* 0x0000003f06067287 */ /* 0x000fe40008000000 */
[----:B------:R-:W-:-:S06]  /*18e0*/  ULOP3.LUT UR7, UR38, UR7, URZ, 0x3c, !UPT ;  /* 0x0000000726077292 */ /* 0x000fcc000f8e3c3f */
[----:B------:R-:W-:-:S07]  /*18f0*/  IMAD.U32 R7, RZ, RZ, UR7 ;  /* 0x00000007ff077e24 */ /* 0x000fce000f8e00ff */
.L_x_26:
[----:B------:R-:W-:Y:S05]  /*1900*/  @!P0 BRA `(.L_x_20) ;  /* 0x0000000000048947 */ /* 0x000fea0003800000 */
[----:B------:R-:W-:Y:S01]  /*1910*/  BPT.TRAP 0x1 ;  /* 0x000000040000795c */ /* 0x000fe20000300000 */
.L_x_20:
[----:B------:R-:W3:Y:S01]  /*1920*/  S2UR UR8, SR_CgaCtaId ;  /* 0x00000000000879c3 */ /* 0x000ee20000008800 */
[----:B------:R-:W-:Y:S01]  /*1930*/  UMOV UR7, 0x400 ;  /* 0x0000040000077882 */ /* 0x000fe20000000000 */
[----:B01----:R-:W-:Y:S01]  /*1940*/  IMAD.U32 R5, RZ, RZ, UR6 ;  /* 0x00000006ff057e24 */ /* 0x003fe2000f8e00ff */
[----:B------:R-:W-:Y:S01]  /*1950*/  SHF.L.U32 R4, R7, 0x1f, RZ ;  /* 0x0000001f07047819 */ /* 0x000fe200000006ff */
[----:B---3--:R-:W-:-:S06]  /*1960*/  ULEA UR7, UR8, UR7, 0x18 ;  /* 0x0000000708077291 */ /* 0x008fcc000f8ec03f */
[----:B------:R-:W-:-:S04]  /*1970*/  IMAD.U32 R6, RZ, RZ, UR7 ;  /* 0x00000007ff067e24 */ /* 0x000fc8000f8e00ff */
[----:B------:R-:W-:-:S04]  /*1980*/  IMAD R5, R5, 0x8, R6 ;  /* 0x0000000805057824 */ /* 0x000fc800078e0206 */
[----:B------:R0:W1:Y:S01]  /*1990*/  SYNCS.PHASECHK.TRANS64.TRYWAIT P1, [R5+URZ], R4 ;  /* 0x00000004050075a7 */ /* 0x000062000802017f */
[----:B------:R-:W-:Y:S05]  /*19a0*/  @!P0 BRA `(.L_x_21) ;  /* 0x0000000000048947 */ /* 0x000fea0003800000 */
[----:B------:R-:W-:Y:S01]  /*19b0*/  BPT.TRAP 0x1 ;  /* 0x000000040000795c */ /* 0x000fe20000300000 */
.L_x_21:
[----:B-1----:R-:W-:Y:S05]  /*19c0*/  @P1 BRA `(.L_x_22) ;  /* 0x0000000000081947 */ /* 0x002fea0003800000 */
[----:B------:R-:W1:Y:S02]  /*19d0*/  SYNCS.PHASECHK.TRANS64.TRYWAIT P1, [R5+URZ], R4 ;  /* 0x00000004050075a7 */ /* 0x000e64000802017f */
[----:B-1----:R-:W-:Y:S05]  /*19e0*/  @!P1 BRA `(.L_x_23) ;  /* 0x0000006c00849947 */ /* 0x002fea0003800000 */
.L_x_22:
[----:B------:R-:W-:Y:S01]  /*19f0*/  ULEA UR7, UR6, UR4, 0x9 ;  /* 0x0000000406077291 */ /* 0x000fe2000f8e483f */
[----:B------:R-:W-:Y:S01]  /*1a00*/  WARPGROUP.ARRIVE ;  /* 0x00000000000079c5 */ /* 0x000fe20000000000 */
[----:B------:R-:W-:Y:S01]  /*1a10*/  UIMAD UR12, UR6, 0x280, UR5 ;  /* 0x00000280060c78a4 */ /* 0x000fe2000f8e0205 */
[----:B------:R-:W-:Y:S01]  /*1a20*/  UMOV UR9, 0x80000020 ;  /* 0x8000002000097882 */ /* 0x000fe20000000000 */
[----:B------:R-:W-:Y:S02]  /*1a30*/  UMOV UR11, 0x80000020 ;  /* 0x80000020000b7882 */ /* 0x000fe40000000000 */
[----:B------:R-:W-:Y:S01]  /*1a40*/  UIADD3 UR13, UR12, 0x80, URZ ;  /* 0x000000800c0d7890 */ /* 0x000fe2000fffe03f */
[----:B------:R-:W-:Y:S02]  /*1a50*/  UMOV UR8, UR7 ;  /* 0x0000000700087c82 */ /* 0x000fe40008000000 */
[----:B------:R-:W-:Y:S01]  /*1a60*/  UMOV UR10, UR12 ;  /* 0x0000000c000a7c82 */ /* 0x000fe20008000000 */
[----:B------:R-:W-:Y:S01]  /*1a70*/  UIADD3 UR14, UR12, 0x100, URZ ;  /* 0x000001000c0e7890 */ /* 0x000fe2000fffe03f */
[----:B------:R-:W-:Y:S01]  /*1a80*/  IGMMA.64x32x32.S8.S8 R88, gdesc[UR8], R88, gsb0 ;  /* 0x01200000085879f1 */ /* 0x000fe20008041058 */
[----:B------:R-:W-:Y:S01]  /*1a90*/  UMOV UR11, 0x80000020 ;  /* 0x80000020000b7882 */ /* 0x000fe20000000000 */
[----:B------:R-:W-:Y:S01]  /*1aa0*/  UMOV UR10, UR13 ;  /* 0x0000000d000a7c82 */ /* 0x000fe20008000000 */
[----:B------:R-:W-:-:S02]  /*1ab0*/  UIADD3 UR15, UR12, 0x180, URZ ;  /* 0x000001800c0f7890 */ /* 0x000fc4000fffe03f */
[----:B------:R-:W-:Y:S01]  /*1ac0*/  UIADD3 UR13, UR12, 0x200, URZ ;  /* 0x000002000c0d7890 */ /* 0x000fe2000fffe03f */
[----:B------:R-:W-:Y:S02]  /*1ad0*/  WARPGROUP.DEPBAR.LE gsb0, 0x0 ;  /* 0x00008000000079c5 */ /* 0x000fe40000010000 */
[----:B------:R-:W-:-:S06]  /*1ae0*/  WARPGROUP.ARRIVE ;  /* 0x00000000000079c5 */ /* 0x000fcc0000000000 */
[----:B------:R-:W-:Y:S01]  /*1af0*/  IGMMA.64x32x32.S8.S8 R72, gdesc[UR8], R72, gsb0 ;  /* 0x01200000084879f1 */ /* 0x000fe20008041048 */
[----:B------:R-:W-:Y:S01]  /*1b00*/  UMOV UR10, UR14 ;  /* 0x0000000e000a7c82 */ /* 0x000fe20008000000 */
[----:B------:R-:W-:Y:S01]  /*1b10*/  UMOV UR11, 0x80000020 ;  /* 0x80000020000b7882 */ /* 0x000fe20000000000 */
[----:B------:R-:W-:Y:S01]  /*1b20*/  UIADD3 UR14, UR12, 0x182, URZ ;  /* 0x000001820c0e7890 */ /* 0x000fe2000fffe03f */
[----:B------:R-:W-:Y:S02]  /*1b30*/  WARPGROUP.DEPBAR.LE gsb0, 0x0 ;  /* 0x00008000000079c5 */ /* 0x000fe40000010000 */
        /* <DEDUP_REMOVED lines=13> */
[----:B------:R-:W-:Y:S02]  /*1c10*/  UIADD3 UR8, UR7, 0x2, URZ ;  /* 0x0000000207087890 */ /* 0x000fe4000fffe03f */
[----:B------:R-:W-:Y:S01]  /*1c20*/  UIADD3 UR10, UR12, 0x2, URZ ;  /* 0x000000020c0a7890 */ /* 0x000fe2000fffe03f */
[----:B------:R-:W-:Y:S01]  /*1c30*/  UMOV UR9, 0x80000020 ;  /* 0x8000002000097882 */ /* 0x000fe20000000000 */
[----:B------:R-:W-:Y:S01]  /*1c40*/  UMOV UR11, 0x80000020 ;  /* 0x80000020000b7882 */ /* 0x000fe20000000000 */
[----:B------:R-:W-:Y:S02]  /*1c50*/  UIADD3 UR7, UR12, 0x82, URZ ;  /* 0x000000820c077890 */ /* 0x000fe4000fffe03f */
        /* <DEDUP_REMOVED lines=26> */
[----:B------:R-:W-:Y:S01]  /*1e00*/  BPT.TRAP 0x1 ;  /* 0x000000040000795c */ /* 0x000fe20000300000 */
.L_x_24:
[----:B01----:R-:W-:Y:S01]  /*1e10*/  IMAD R4, R3, 0x8, R6 ;  /* 0x0000000803047824 */ /* 0x003fe200078e0206 */
[----:B------:R-:W-:-:S03]  /*1e20*/  ISETP.GT.U32.AND P1, PT, R19, 0x1, PT ;  /* 0x000000011300780c */ /* 0x000fc60003f24070 */
[----:B------:R-:W-:-:S05]  /*1e30*/  VIADD R4, R4, 0x60 ;  /* 0x0000006004047836 */ /* 0x000fca0000000000 */
[----:B------:R-:W-:-:S04]  /*1e40*/  PRMT R4, RZ, 0x654, R4 ;  /* 0x00000654ff047816 */ /* 0x000fc80000000004 */
[----:B------:R0:W-:Y:S01]  /*1e50*/  SYNCS.ARRIVE.TRANS64.RED.A1T0 RZ, [R4+URZ], RZ ;  /* 0x000000ff04ff79a7 */ /* 0x0001e2000810043f */
[----:B------:R-:W-:Y:S05]  /*1e60*/  @P1 BRA `(.L_x_25) ;  /* 0x0000000000041947 */ /* 0x000fea0003800000 */
[----:B------:R-:W-:Y:S01]  /*1e70*/  BPT.TRAP 0x1 ;  /* 0x000000040000795c */ /* 0x000fe20000300000 */
.L_x_25:
[----:B------:R-:W-:Y:S01]  /*1e80*/  UIADD3 UR6, UR6, 0x1, URZ ;  /* 0x0000000106067890 */ /* 0x000fe2000fffe03f */
[C---:B------:R-:W-:Y:S01]  /*1e90*/  ISETP.GT.AND P2, PT, R0.reuse, 0x1, PT ;  /* 0x000000010000780c */ /* 0x040fe20003f44270 */
[----:B------:R-:W-:Y:S02]  /*1ea0*/  VIADD R3, R3, 0x1 ;  /* 0x0000000103037836 */ /* 0x000fe40000000000 */
[----:B------:R-:W-:Y:S01]  /*1eb0*/  UISETP.NE.AND UP0, UPT, UR6, 0xc, UPT ;  /* 0x0000000c0600788c */ /* 0x000fe2000bf05270 */
[----:B------:R-:W-:Y:S02]  /*1ec0*/  VIADD R0, R0, 0xffffffff ;  /* 0xffffffff00007836 */ /* 0x000fe40000000000 */
[C---:B------:R-:W-:Y:S01]  /*1ed0*/  ISETP.NE.AND P1, PT, R3.reuse, 0xc, PT ;  /* 0x0000000c0300780c */ /* 0x040fe20003f25270 */
[----:B------:R-:W-:Y:S02]  /*1ee0*/  USEL UR7, URZ, 0x1, UP0 ;  /* 0x000000013f077887 */ /* 0x000fe40008000000 */
[----:B------:R-:W-:Y:S01]  /*1ef0*/  USEL UR6, UR6, URZ, UP0 ;  /* 0x0000003f06067287 */ /* 0x000fe20008000000 */
[----:B------:R-:W-:-:S03]  /*1f00*/  SEL R3, R3, RZ, P1 ;  /* 0x000000ff03037207 */ /* 0x000fc60000800000 */
[----:B------:R-:W-:Y:S01]  /*1f10*/  LOP3.LUT R7, R7, UR7, RZ, 0x3c, !PT ;  /* 0x0000000707077c12 */ /* 0x000fe2000f8e3cff */
[----:B------:R-:W-:Y:S07]  /*1f20*/  @P2 BRA `(.L_x_26) ;  /* 0xfffffff800742947 */ /* 0x000fee000383ffff */
.L_x_19:
[----:B------:R-:W3:Y:S02]  /*1f30*/  LDC R0, c[0x0][0x28c] ;  /* 0x0000a300ff007b82 */ /* 0x000ee40000000800 */
[----:B---3--:R-:W-:-:S13]  /*1f40*/  ISETP.GE.AND P1, PT, R0, 0x1, PT ;  /* 0x000000010000780c */ /* 0x008fda0003f26270 */
[----:B------:R-:W-:Y:S05]  /*1f50*/  @!P1 BRA `(.L_x_27) ;  /* 0x0000000000409947 */ /* 0x000fea0003800000 */
[----:B------:R-:W-:Y:S05]  /*1f60*/  @!P0 BRA `(.L_x_28) ;  /* 0x0000000000048947 */ /* 0x000fea0003800000 */
[----:B------:R-:W-:Y:S01]  /*1f70*/  BPT.TRAP 0x1 ;  /* 0x000000040000795c */ /* 0x000fe20000300000 */
.L_x_28:
[----:B------:R-:W-:Y:S01]  /*1f80*/  UISETP.LT.AND UP0, UPT, UR40, 0x1, UPT ;  /* 0x000000012800788c */ /* 0x000fe2000bf01270 */
[----:B------:R-:W-:-:S03]  /*1f90*/  ISETP.GT.U32.AND P0, PT, R19, 0x1, PT ;  /* 0x000000011300780c */ /* 0x000fc60003f04070 */
[----:B------:R-:W-:-:S04]  /*1fa0*/  USEL UR6, UR40, 0x1, UP0 ;  /* 0x0000000128067887 */ /* 0x000fc80008000000 */
[----:B------:R-:W-:-:S04]  /*1fb0*/  UIADD3 UR6, UR39, UR40, -UR6 ;  /* 0x0000002827067290 */ /* 0x000fc8000fffe806 */
[----:B------:R-:W-:-:S04]  /*1fc0*/  UIMAD.WIDE.U32 UR4, UR6, -0x55555555, URZ ;  /* 0xaaaaaaab060478a5 */ /* 0x000fc8000f8e003f */
[----:B------:R-:W-:-:S04]  /*1fd0*/  USHF.R.U32.HI UR4, URZ, 0x3, UR5 ;  /* 0x000000033f047899 */ /* 0x000fc80008011605 */
[----:B------:R-:W-:-:S06]  /*1fe0*/  UIMAD UR6, UR4, -0xc, UR6 ;  /* 0xfffffff4040678a4 */ /* 0x000fcc000f8e0206 */
[----:B------:R-:W-:-:S04]  /*1ff0*/  IMAD.U32 R3, RZ, RZ, UR6 ;  /* 0x00000006ff037e24 */ /* 0x000fc8000f8e00ff */
[----:B------:R-:W-:-:S04]  /*2000*/  IMAD R0, R3, 0x8, R6 ;  /* 0x0000000803007824 */ /* 0x000fc800078e0206 */
[----:B------:R-:W-:-:S05]  /*2010*/  VIADD R0, R0, 0x60 ;  /* 0x0000006000007836 */ /* 0x000fca0000000000 */
[----:B------:R-:W-:-:S04]  /*2020*/  PRMT R0, RZ, 0x654, R0 ;  /* 0x00000654ff007816 */ /* 0x000fc80000000000 */
[----:B------:R3:W-:Y:S01]  /*2030*/  SYNCS.ARRIVE.TRANS64.RED.A1T0 RZ, [R0+URZ], RZ ;  /* 0x000000ff00ff79a7 */ /* 0x0007e2000810043f */
[----:B------:R-:W-:Y:S05]  /*2040*/  @P0 BRA `(.L_x_27) ;  /* 0x0000000000040947 */ /* 0x000fea0003800000 */
[----:B------:R-:W-:Y:S01]  /*2050*/  BPT.TRAP 0x1 ;  /* 0x000000040000795c */ /* 0x000fe20000300000 */
.L_x_27:
[----:B------:R-:W4:Y:S01]  /*2060*/  LDC R8, c[0x0][0x288] ;  /* 0x0000a200ff087b82 */ /* 0x000f220000000800 */
[----:B01----:R-:W-:Y:S01]  /*2070*/  LOP3.LUT R4, R18, 0x60, RZ, 0xc0, !PT ;  /* 0x0000006012047812 */ /* 0x003fe200078ec0ff */
[----:B------:R-:W-:Y:S01]  /*2080*/  IMAD R7, R107, 0xa0, RZ ;  /* 0x000000a06b077824 */ /* 0x000fe200078e02ff */
[----:B---3--:R-:W-:Y:S01]  /*2090*/  SHF.R.U32.HI R0, RZ, 0x2, R18 ;  /* 0x00000002ff007819 */ /* 0x008fe20000011612 */
[----:B------:R-:W-:Y:S01]  /*20a0*/  UIADD3 UR39, UR40, UR39, URZ ;  /* 0x0000002728277290 */ /* 0x000fe2000fffe03f */
[----:B------:R-:W-:Y:S01]  /*20b0*/  SHF.R.U32.HI R6, RZ, 0x1, R4 ;  /* 0x00000001ff067819 */ /* 0x000fe20000011604 */
[----:B------:R-:W-:Y:S01]  /*20c0*/  IMAD.SHL.U32 R11, R106, 0x80, RZ ;  /* 0x000000806a0b7824 */ /* 0x000fe200078e00ff */
[----:B------:R-:W-:Y:S01]  /*20d0*/  LOP3.LUT R4, R18, 0x3, RZ, 0xc0, !PT ;  /* 0x0000000312047812 */ /* 0x000fe200078ec0ff */
[----:B------:R-:W-:Y:S01]  /*20e0*/  UISETP.GT.U32.AND UP0, UPT, UR39, 0xb, UPT ;  /* 0x0000000b2700788c */ /* 0x000fe2000bf04070 */
[----:B------:R-:W-:Y:S01]  /*20f0*/  SHF.R.U32.HI R5, RZ, 0x7, R18 ;  /* 0x00000007ff057819 */ /* 0x000fe20000011612 */
[----:B------:R-:W-:Y:S01]  /*2100*/  ULDC UR7, c[0x0][0x284] ;  /* 0x0000a10000077ab9 */ /* 0x000fe20000000800 */
[----:B------:R-:W-:Y:S01]  /*2110*/  LOP3.LUT R3, R0, 0x7, RZ, 0xc0, !PT ;  /* 0x0000000700037812 */ /* 0x000fe200078ec0ff */
[----:B------:R-:W-:Y:S01]  /*2120*/  UISETP.LT.U32.AND UP0, UPT, UR40, 0xc, UP0 ;  /* 0x0000000c2800788c */ /* 0x000fe20008701070 */
[----:B------:R-:W-:Y:S01]  /*2130*/  LOP3.LUT R0, R5, 0x1, RZ, 0xc0, !PT ;  /* 0x0000000105007812 */ /* 0x000fe200078ec0ff */
[----:B------:R-:W-:Y:S01]  /*2140*/  UISETP.GE.U32.AND UP1, UPT, UR40, 0xc, UPT ;  /* 0x0000000c2800788c */ /* 0x000fe2000bf26070 */
[----:B------:R-:W-:Y:S01]  /*2150*/  IADD3 R5, RZ, -R6, -R3 ;  /* 0x80000006ff057210 */ /* 0x000fe20007ffe803 */
[----:B------:R-:W-:Y:S01]  /*2160*/  ULDC.64 UR8, c[0x0][0x5d0] ;  /* 0x0001740000087ab9 */ /* 0x000fe20000000a00 */
[----:B------:R-:W-:Y:S01]  /*2170*/  SHF.R.S32.HI R14, RZ, 0x1f, R22 ;  /* 0x0000001fff0e7819 */ /* 0x000fe20000011416 */
[C---:B------:R-:W-:Y:S01]  /*2180*/  IMAD.SHL.U32 R10, R0.reuse, 0x40, RZ ;  /* 0x00000040000a7824 */ /* 0x040fe200078e00ff */
[----:B------:R-:W-:Y:S01]  /*2190*/  UIMAD.WIDE.U32 UR4, UR39, -0x55555555, URZ ;  /* 0xaaaaaaab270478a5 */ /* 0x000fe2000f8e003f */
[----:B------:R-:W-:Y:S01]  /*21a0*/  IMAD R0, R0, -0x40, R5 ;  /* 0xffffffc000007824 */ /* 0x000fe200078e0205 */
[----:B------:R-:W-:Y:S01]  /*21b0*/  USEL UR6, URZ, 0x1, !UP0 ;  /* 0x000000013f067887 */ /* 0x000fe2000c000000 */
[----:B------:R-:W-:Y:S01]  /*21c0*/  IMAD R5, R14, UR8, RZ ;  /* 0x000000080e057c24 */ /* 0x000fe2000f8e02ff */
[----:B------:R-:W-:Y:S01]  /*21d0*/  LOP3.LUT R3, R10, 0x40, R3, 0xe2, !PT ;  /* 0x000000400a037812 */ /* 0x000fe200078ee203 */
[----:B----4-:R-:W-:Y:S01]  /*21e0*/  IMAD R12, R4, -0x2, R8 ;  /* 0xfffffffe040c7824 */ /* 0x010fe200078e0208 */
[----:B------:R-:W-:Y:S01]  /*21f0*/  ISETP.GE.AND P0, PT, R7, R8, PT ;  /* 0x000000080700720c */ /* 0x000fe20003f06270 */
[----:B------:R-:W-:Y:S01]  /*2200*/  IMAD.SHL.U32 R8, R18, 0x2, RZ ;  /* 0x0000000212087824 */ /* 0x000fe200078e00ff */
[----:B------:R-:W-:Y:S01]  /*2210*/  USHF.R.U32.HI UR4, URZ, 0x3, UR5 ;  /* 0x000000033f047899 */ /* 0x000fe20008011605 */
[----:B------:R-:W-:Y:S01]  /*2220*/  IMAD.WIDE R106, R106, 0x80, RZ ;  /* 0x000000806a6a7825 */ /* 0x000fe200078e02ff */
[----:B------:R-:W-:Y:S01]  /*2230*/  ISETP.GE.OR P0, PT, R11, UR7, P0 ;  /* 0x000000070b007c0c */ /* 0x000fe20008706670 */
[----:B------:R-:W-:Y:S01]  /*2240*/  ULOP3.LUT UR38, UR38, UR6, URZ, 0x3c, !UPT ;  /* 0x0000000626267292 */ /* 0x000fe2000f8e3c3f */
[----:B------:R-:W-:Y:S01]  /*2250*/  LOP3.LUT R8, R7, 0x6, R8, 0xf8, !PT ;  /* 0x0000000607087812 */ /* 0x000fe200078ef808 */
[----:B------:R-:W-:Y:S01]  /*2260*/  IMAD R13, R22, UR9, R5 ;  /* 0x00000009160d7c24 */ /* 0x000fe2000f8e0205 */
[----:B------:R-:W-:Y:S01]  /*2270*/  LOP3.LUT R113, R106, R3, R6, 0xfe, !PT ;  /* 0x000000036a717212 */ /* 0x000fe200078efe06 */
[----:B------:R-:W-:Y:S01]  /*2280*/  UIMAD UR39, UR4, -0xc, UR39 ;  /* 0xfffffff4042778a4 */ /* 0x000fe2000f8e0227 */
[----:B------:R-:W-:Y:S01]  /*2290*/  SHF.R.S32.HI R9, RZ, 0x1f, R8 ;  /* 0x0000001fff097819 */ /* 0x000fe20000011408 */
[----:B------:R-:W-:Y:S01]  /*22a0*/  @UP1 ULOP3.LUT UR38, UR38, 0x1, UR4, 0x78, !UPT ;  /* 0x0000000126261892 */ /* 0x000fe2000f8e7804 */
[----:B------:R-:W-:Y:S01]  /*22b0*/  IADD3 R3, -R11, UR7, R0 ;  /* 0x000000070b037c10 */ /* 0x000fe2000fffe100 */
[----:B------:R-:W-:-:S02]  /*22c0*/  IMAD.IADD R12, R12, 0x1, -R7 ;  /* 0x000000010c0c7824 */ /* 0x000fc400078e0a07 */
[----:B------:R-:W-:-:S04]  /*22d0*/  IMAD.WIDE.U32 R4, R22, UR8, R8 ;  /* 0x0000000816047c25 */ /* 0x000fc8000f8e0008 */
[----:B------:R-:W-:Y:S02]  /*22e0*/  IMAD.IADD R5, R5, 0x1, R13 ;  /* 0x0000000105057824 */ /* 0x000fe400078e020d */
[----:B------:R-:W-:Y:S01]  /*22f0*/  IMAD.MOV.U32 R0, RZ, RZ, -0x1 ;  /* 0xffffffffff007424 */ /* 0x000fe200078e00ff */
[----:B------:R-:W-:Y:S06]  /*2300*/  @P0 BRA `(.L_x_29) ;  /* 0x0000004000d00947 */ /* 0x000fec0003800000 */
[----:B------:R-:W0:Y:S01]  /*2310*/  LDC.64 R10, c[0x0][0x5c8] ;  /* 0x00017200ff0a7b82 */ /* 0x000e220000000a00 */
[----:B------:R-:W-:Y:S01]  /*2320*/  ULDC.64 UR4, c[0x0][0x5c0] ;  /* 0x0001700000047ab9 */ /* 0x000fe20000000a00 */
[----:B------:R-:W-:Y:S01]  /*2330*/  BSSY B0, `(.L_x_29) ;  /* 0x0000431000007945 */ /* 0x000fe20003800000 */
[-C--:B0-----:R-:W-:Y:S02]  /*2340*/  IMAD R6, R107, R10.reuse, RZ ;  /* 0x0000000a6b067224 */ /* 0x081fe400078e02ff */
[----:B------:R-:W-:-:S04]  /*2350*/  IMAD.WIDE.U32 R4, R113, R10, R4 ;  /* 0x0000000a71047225 */ /* 0x000fc800078e0004 */
[----:B------:R-:W-:Y:S01]  /*2360*/  IMAD R7, R113, R11, R6 ;  /* 0x0000000b71077224 */ /* 0x000fe200078e0206 */
[----:B------:R-:W-:-:S03]  /*2370*/  IADD3 R4, P0, R4, UR4, RZ ;  /* 0x0000000404047c10 */ /* 0x000fc6000ff1e0ff */
[----:B------:R-:W-:Y:S01]  /*2380*/  IMAD.IADD R7, R5, 0x1, R7 ;  /* 0x0000000105077824 */ /* 0x000fe200078e0207 */
[----:B------:R-:W-:-:S04]  /*2390*/  LEA R6, P1, R10, R4, 0x3 ;  /* 0x000000040a067211 */ /* 0x000fc800078218ff */
[----:B------:R-:W-:Y:S02]  /*23a0*/  IADD3.X R5, R7, UR5, RZ, P0, !PT ;  /* 0x0000000507057c10 */ /* 0x000fe400087fe4ff */
[----:B-----5:R-:W-:Y:S02]  /*23b0*/  ISETP.NE.AND P0, PT, R104, RZ, PT ;  /* 0x000000ff6800720c */ /* 0x020fe40003f05270 */
[----:B------:R-:W-:-:S11]  /*23c0*/  LEA.HI.X R7, R10, R5, R11, 0x3, P1 ;  /* 0x000000050a077211 */ /* 0x000fd600008f1c0b */
[----:B------:R-:W-:Y:S05]  /*23d0*/  @!P0 BRA `(.L_x_30) ;  /* 0x0000003000388947 */ /* 0x000fea0003800000 */
[----:B------:R-:W0:Y:S01]  /*23e0*/  LDC.64 R108, c[0x0][0x5b0] ;  /* 0x00016c00ff6c7b82 */ /* 0x000e220000000a00 */
[----:B------:R-:W-:Y:S01]  /*23f0*/  ULDC.64 UR4, c[0x0][0x5b8] ;  /* 0x00016e0000047ab9 */ /* 0x000fe20000000a00 */
[----:B------:R-:W-:Y:S01]  /*2400*/  ISETP.GE.AND P3, PT, R12, 0x1, PT ;  /* 0x000000010c00780c */ /* 0x000fe20003f66270 */
[----:B------:R-:W-:Y:S01]  /*2410*/  IMAD R11, R14, UR4, RZ ;  /* 0x000000040e0b7c24 */ /* 0x000fe2000f8e02ff */
[----:B------:R-:W-:Y:S01]  /*2420*/  BSSY B1, `(.L_x_31) ;  /* 0x000000e000017945 */ /* 0x000fe20003800000 */
[C---:B------:R-:W-:Y:S01]  /*2430*/  IMAD.WIDE.U32 R20, R22.reuse, UR4, R8 ;  /* 0x0000000416147c25 */ /* 0x040fe2000f8e0008 */
[----:B------:R-:W-:Y:S02]  /*2440*/  ISETP.LT.OR P1, PT, R3, 0x1, !P3 ;  /* 0x000000010300780c */ /* 0x000fe40005f21670 */
[----:B------:R-:W1:Y:S01]  /*2450*/  LDC.64 R110, c[0x0][0x5a8] ;  /* 0x00016a00ff6e7b82 */ /* 0x000e620000000a00 */
[----:B------:R-:W-:Y:S02]  /*2460*/  IMAD R11, R22, UR5, R11 ;  /* 0x00000005160b7c24 */ /* 0x000fe4000f8e020b */
[----:B------:R-:W-:-:S02]  /*2470*/  IMAD.MOV.U32 R14, RZ, RZ, R20 ;  /* 0x000000ffff0e7224 */ /* 0x000fc400078e0014 */
[----:B------:R-:W-:Y:S02]  /*2480*/  IMAD.IADD R15, R21, 0x1, R11 ;  /* 0x00000001150f7824 */ /* 0x000fe400078e020b */
[-C--:B0-----:R-:W-:Y:S02]  /*2490*/  IMAD R106, R107, R108.reuse, RZ ;  /* 0x0000006c6b6a7224 */ /* 0x081fe400078e02ff */
[----:B------:R-:W-:-:S04]  /*24a0*/  IMAD.WIDE.U32 R8, R113, R108, R14 ;  /* 0x0000006c71087225 */ /* 0x000fc800078e000e */
[----:B------:R-:W-:Y:S01]  /*24b0*/  IMAD R107, R113, R109, R106 ;  /* 0x0000006d716b7224 */ /* 0x000fe200078e026a */
[----:B-1----:R-:W-:-:S04]  /*24c0*/  IADD3 R8, P0, R8, R110, RZ ;  /* 0x0000006e08087210 */ /* 0x002fc80007f1e0ff */
[----:B------:R-:W-:Y:S01]  /*24d0*/  IADD3.X R9, R111, R9, R107, P0, !PT ;  /* 0x000000096f097210 */ /* 0x000fe200007fe46b */
[----:B------:R-:W-:Y:S08]  /*24e0*/  @P1 BRA `(.L_x_32) ;  /* 0x0000000000041947 */ /* 0x000ff00003800000 */
[----:B--2---:R0:W5:Y:S02]  /*24f0*/  LDG.E.U8 R105, desc[UR36][R8.64] ;  /* 0x0000002408697981 */ /* 0x004164000c1e1100 */
.L_x_32:
[----:B------:R-:W-:Y:S05]  /*2500*/  BSYNC B1 ;  /* 0x0000000000017941 */ /* 0x000fea0003800000 */
.L_x_31:
[----:B-----5:R-:W-:Y:S01]  /*2510*/  LOP3.LUT R13, R105, 0xffff, RZ, 0xc0, !PT ;  /* 0x0000ffff690d7812 */ /* 0x020fe200078ec0ff */
[----:B------:R-:W-:Y:S01]  /*2520*/  IMAD.SHL.U32 R10, R108, 0x8, RZ ;  /* 0x000000086c0a7824 */ /* 0x000fe200078e00ff */
[----:B------:R-:W-:Y:S01]  /*2530*/  ISETP.GE.AND P2, PT, R12, 0x2, PT ;  /* 0x000000020c00780c */ /* 0x000fe20003f46270 */
[----:B------:R-:W-:Y:S01]  /*2540*/  BSSY B1, `(.L_x_33) ;  /* 0x000000e000017945 */ /* 0x000fe20003800000 */
[----:B------:R-:W-:Y:S02]  /*2550*/  PRMT R13, R13, 0x8880, RZ ;  /* 0x000088800d0d7816 */ /* 0x000fe400000000ff */
[----:B------:R-:W-:Y:S02]  /*2560*/  ISETP.LT.OR P0, PT, R3, 0x1, !P2 ;  /* 0x000000010300780c */ /* 0x000fe40005701670 */
[----:B------:R-:W-:Y:S01]  /*2570*/  SHF.L.U64.HI R11, R108, 0x3, R109 ;  /* 0x000000036c0b7819 */ /* 0x000fe2000001026d */
[----:B------:R-:W-:-:S04]  /*2580*/  IMAD R22, R13, R104, RZ ;  /* 0x000000680d167224 */ /* 0x000fc800078e02ff */
[----:B------:R-:W-:Y:S02]  /*2590*/  @!P1 IMAD R13, R88, R23, R22 ;  /* 0x00000017580d9224 */ /* 0x000fe400078e0216 */
[----:B------:R-:W-:-:S03]  /*25a0*/  IMAD.WIDE.U32 R10, R113, R108, R10 ;  /* 0x0000006c710a7225 */ /* 0x000fc600078e000a */
[----:B------:R1:W-:Y:S01]  /*25b0*/  @!P1 STG.E.U8 desc[UR36][R4.64], R13 ;  /* 0x0000000d04009986 */ /* 0x0003e2000c101124 */
[----:B------:R-:W-:Y:S01]  /*25c0*/  IADD3 R10, P4, P5, R20, R110, R10 ;  /* 0x0000006e140a7210 */ /* 0x000fe20007d9e00a */
[----:B------:R-:W-:Y:S01]  /*25d0*/  IMAD.IADD R20, R107, 0x1, R11 ;  /* 0x000000016b147824 */ /* 0x000fe200078e020b */
[----:B------:R-:W-:Y:S11]  /*25e0*/  @P0 BRA `(.L_x_34) ;  /* 0x00000000000c0947 */ /* 0x000ff60003800000 */
[----:B--2---:R-:W1:Y:S02]  /*25f0*/  LDG.E.U8 R105, desc[UR36][R8.64+0x1] ;  /* 0x0000012408697981 */ /* 0x004e64000c1e1100 */
[----:B-1----:R-:W-:-:S05]  /*2600*/  PRMT R13, R105, 0x8880, RZ ;  /* 0x00008880690d7816 */ /* 0x002fca00000000ff */
[----:B------:R-:W-:-:S07]  /*2610*/  IMAD R22, R13, R104, RZ ;  /* 0x000000680d167224 */ /* 0x000fce00078e02ff */
.L_x_34:
[----:B------:R-:W-:Y:S05]  /*2620*/  BSYNC B1 ;  /* 0x0000000000017941 */ /* 0x000fea0003800000 */
.L_x_33:
[----:B------:R-:W-:Y:S01]  /*2630*/  ISETP.LT.OR P3, PT, R3, 0x9, !P3 ;  /* 0x000000090300780c */ /* 0x000fe20005f61670 */
[----:B------:R-:W-:Y:S01]  /*2640*/  @!P0 IMAD R89, R89, R23, R22 ;  /* 0x0000001759598224 */ /* 0x000fe200078e0216 */
[C---:B------:R-:W-:Y:S01]  /*2650*/  ISETP.GE.AND P1, PT, R12.reuse, 0x9, PT ;  /* 0x000000090c00780c */ /* 0x040fe20003f26270 */
[----:B------:R-:W-:Y:S01]  /*2660*/  BSSY B1, `(.L_x_35) ;  /* 0x000000b000017945 */ /* 0x000fe20003800000 */
[----:B------:R-:W-:Y:S02]  /*2670*/  IADD3.X R11, R15, R111, R20, P4, P5 ;  /* 0x0000006f0f0b7210 */ /* 0x000fe400027ea414 */
[----:B------:R3:W-:Y:S01]  /*2680*/  @!P0 STG.E.U8 desc[UR36][R4.64+0x1], R89 ;  /* 0x0000015904008986 */ /* 0x0007e2000c101124 */
[----:B------:R-:W-:Y:S02]  /*2690*/  ISETP.GE.AND P0, PT, R12, 0xa, PT ;  /* 0x0000000a0c00780c */ /* 0x000fe40003f06270 */
[C---:B------:R-:W-:Y:S02]  /*26a0*/  ISETP.LT.OR P2, PT, R3.reuse, 0x9, !P2 ;  /* 0x000000090300780c */ /* 0x040fe40005741670 */
[----:B------:R-:W-:-:S02]  /*26b0*/  ISETP.LT.OR P5, PT, R3, 0x1, !P1 ;  /* 0x000000010300780c */ /* 0x000fc40004fa1670 */
[----:B------:R-:W-:Y:S01]  /*26c0*/  ISETP.LT.OR P4, PT, R3, 0x1, !P0 ;  /* 0x000000010300780c */ /* 0x000fe20004781670 */
[----:B------:R-:W-:-:S12]  /*26d0*/  @P3 BRA `(.L_x_36) ;  /* 0x00000000000c3947 */ /* 0x000fd80003800000 */
[----:B--2---:R-:W1:Y:S02]  /*26e0*/  LDG.E.U8 R105, desc[UR36][R10.64] ;  /* 0x000000240a697981 */ /* 0x004e64000c1e1100 */
[----:B-1----:R-:W-:-:S05]  /*26f0*/  PRMT R13, R105, 0x8880, RZ ;  /* 0x00008880690d7816 */ /* 0x002fca00000000ff */
[----:B------:R-:W-:-:S07]  /*2700*/  IMAD R22, R13, R104, RZ ;  /* 0x000000680d167224 */ /* 0x000fce00078e02ff */
.L_x_36:
[----:B------:R-:W-:Y:S05]  /*2710*/  BSYNC B1 ;  /* 0x0000000000017941 */ /* 0x000fea0003800000 */
.L_x_35:
[----:B-1----:R-:W-:Y:S01]  /*2720*/  @!P3 IMAD R13, R90, R23, R22 ;  /* 0x000000175a0db224 */ /* 0x002fe200078e0216 */
[----:B------:R-:W-:Y:S04]  /*2730*/  BSSY B1, `(.L_x_37) ;  /* 0x0000006000017945 */ /* 0x000fe80003800000 */
[----:B------:R1:W-:Y:S01]  /*2740*/  @!P3 STG.E.U8 desc[UR36][R6.64], R13 ;  /* 0x0000000d0600b986 */ /* 0x0003e2000c101124 */
[----:B------:R-:W-:Y:S05]  /*2750*/  @P2 BRA `(.L_x_38) ;  /* 0x00000000000c2947 */ /* 0x000fea0003800000 */
[----:B--2---:R-:W1:Y:S02]  /*2760*/  LDG.E.U8 R105, desc[UR36][R10.64+0x1] ;  /* 0x000001240a697981 */ /* 0x004e64000c1e1100 */
[----:B-1----:R-:W-:-:S05]  /*2770*/  PRMT R13, R105, 0x8880, RZ ;  /* 0x00008880690d7816 */ /* 0x002fca00000000ff */
[----:B------:R-:W-:-:S07]  /*2780*/  IMAD R22, R13, R104, RZ ;  /* 0x000000680d167224 */ /* 0x000fce00078e02ff */
.L_x_38:
[----:B------:R-:W-:Y:S05]  /*2790*/  BSYNC B1 ;  /* 0x0000000000017941 */ /* 0x000fea0003800000 */
.L_x_37:
[----:B------:R-:W-:Y:S01]  /*27a0*/  @!P2 IMAD R91, R91, R23, R22 ;  /* 0x000000175b5ba224 */ /* 0x000fe200078e0216 */
[----:B------:R-:W-:Y:S04]  /*27b0*/  BSSY B1, `(.L_x_39) ;  /* 0x0000006000017945 */ /* 0x000fe80003800000 */
[----:B------:R4:W-:Y:S01]  /*27c0*/  @!P2 STG.E.U8 desc[UR36][R6.64+0x1], R91 ;  /* 0x0000015b0600a986 */ /* 0x0009e2000c101124 */
[----:B------:R-:W-:Y:S05]  /*27d0*/  @P5 BRA `(.L_x_40) ;  /* 0x00000000000c5947 */ /* 0x000fea0003800000 */
[----:B--2---:R-:W1:Y:S02]  /*27e0*/  LDG.E.U8 R105, desc[UR36][R8.64+0x8] ;  /* 0x0000082408697981 */ /* 0x004e64000c1e1100 */
[----:B-1----:R-:W-:-:S05]  /*27f0*/  PRMT R13, R105, 0x8880, RZ ;  /* 0x00008880690d7816 */ /* 0x002fca00000000ff */
[----:B------:R-:W-:-:S07]  /*2800*/  IMAD R22, R13, R104, RZ ;  /* 0x000000680d167224 */ /* 0x000fce00078e02ff */
.L_x_40:
[----:B------:R-:W-:Y:S05]  /*2810*/  BSYNC B1 ;  /* 0x0000000000017941 */ /* 0x000fea0003800000 */
.L_x_39:
[----:B-1----:R-:W-:Y:S01]  /*2820*/  @!P5 IMAD R13, R92, R23, R22 ;  /* 0x000000175c0dd224 */ /* 0x002fe200078e0216 */
[----:B------:R-:W-:Y:S04]  /*2830*/  BSSY B1, `(.L_x_41) ;  /* 0x0000006000017945 */ /* 0x000fe80003800000 */
[----:B------:R1:W-:Y:S01]  /*2840*/  @!P5 STG.E.U8 desc[UR36][R4.64+0x8], R13 ;  /* 0x0000080d0400d986 */ /* 0x0003e2000c101124 */
[----:B------:R-:W-:Y:S05]  /*2850*/  @P4 BRA `(.L_x_42) ;  /* 0x00000000000c4947 */ /* 0x000fea0003800000 */
[----:B--2---:R-:W1:Y:S02]  /*2860*/  LDG.E.U8 R105, desc[UR36][R8.64+0x9] ;  /* 0x0000092408697981 */ /* 0x004e64000c1e1100 */
[----:B-1----:R-:W-:-:S05]  /*2870*/  PRMT R13, R105, 0x8880, RZ ;  /* 0x00008880690d7816 */ /* 0x002fca00000000ff */
[----:B------:R-:W-:-:S07]  /*2880*/  IMAD R22, R13, R104, RZ ;  /* 0x000000680d167224 */ /* 0x000fce00078e02ff */
.L_x_42:
[----:B------:R-:W-:Y:S05]  /*2890*/  BSYNC B1 ;  /* 0x0000000000017941 */ /* 0x000fea0003800000 */
.L_x_41:
[----:B------:R-:W-:Y:S01]  /*28a0*/  ISETP.LT.OR P1, PT, R3, 0x9, !P1 ;  /* 0x000000090300780c */ /* 0x000fe20004f21670 */
[----:B------:R-:W-:Y:S01]  /*28b0*/  @!P4 IMAD R93, R93, R23, R22 ;  /* 0x000000175d5dc224 */ /* 0x000fe200078e0216 */
[C---:B------:R-:W-:Y:S01]  /*28c0*/  ISETP.GE.AND P3, PT, R12.reuse, 0x11, PT ;  /* 0x000000110c00780c */ /* 0x040fe20003f66270 */
[----:B------:R-:W-:Y:S01]  /*28d0*/  BSSY B1, `(.L_x_43) ;  /* 0x000000a000017945 */ /* 0x000fe20003800000 */
[----:B------:R-:W-:Y:S02]  /*28e0*/  ISETP.GE.AND P2, PT, R12, 0x12, PT ;  /* 0x000000120c00780c */ /* 0x000fe40003f46270 */
[----:B------:R0:W-:Y:S01]  /*28f0*/  @!P4 STG.E.U8 desc[UR36][R4.64+0x9], R93 ;  /* 0x0000095d0400c986 */ /* 0x0001e2000c101124 */
[C---:B------:R-:W-:Y:S02]  /*2900*/  ISETP.LT.OR P0, PT, R3.reuse, 0x9, !P0 ;  /* 0x000000090300780c */ /* 0x040fe40004701670 */
[C---:B------:R-:W-:Y:S02]  /*2910*/  ISETP.LT.OR P5, PT, R3.reuse, 0x1, !P3 ;  /* 0x000000010300780c */ /* 0x040fe40005fa1670 */
[----:B------:R-:W-:-:S02]  /*2920*/  ISETP.LT.OR P4, PT, R3, 0x1, !P2 ;  /* 0x000000010300780c */ /* 0x000fc40005781670 */
[----:B------:R-:W-:Y:S11]  /*2930*/  @P1 BRA `(.L_x_44) ;  /* 0x00000000000c1947 */ /* 0x000ff60003800000 */
[----:B--2---:R-:W1:Y:S02]  /*2940*/  LDG.E.U8 R105, desc[UR36][R10.64+0x8] ;  /* 0x000008240a697981 */ /* 0x004e64000c1e1100 */
[----:B-1----:R-:W-:-:S05]  /*2950*/  PRMT R13, R105, 0x8880, RZ ;  /* 0x00008880690d7816 */ /* 0x002fca00000000ff */
[----:B------:R-:W-:-:S07]  /*2960*/  IMAD R22, R13, R104, RZ ;  /* 0x000000680d167224 */ /* 0x000fce00078e02ff */
.L_x_44:
[----:B------:R-:W-:Y:S05]  /*2970*/  BSYNC B1 ;  /* 0x0000000000017941 */ /* 0x000fea0003800000 */
.L_x_43:
[----:B-1----:R-:W-:Y:S01]  /*2980*/  @!P1 IMAD R13, R94, R23, R22 ;  /* 0x000000175e0d9224 */ /* 0x002fe200078e0216 */
[----:B------:R-:W-:Y:S04]  /*2990*/  BSSY B1, `(.L_x_45) ;  /* 0x0000006000017945 */ /* 0x000fe80003800000 */
[----:B------:R1:W-:Y:S01]  /*29a0*/  @!P1 STG.E.U8 desc[UR36][R6.64+0x8], R13 ;  /* 0x0000080d06009986 */ /* 0x0003e2000c101124 */
[----:B------:R-:W-:Y:S05]  /*29b0*/  @P0 BRA `(.L_x_46) ;  /* 0x00000000000c0947 */ /* 0x000fea0003800000 */
[----:B--2---:R-:W1:Y:S02]  /*29c0*/  LDG.E.U8 R105, desc[UR36][R10.64+0x9] ;  /* 0x000009240a697981 */ /* 0x004e64000c1e1100 */
[----:B-1----:R-:W-:-:S05]  /*29d0*/  PRMT R13, R105, 0x8880, RZ ;  /* 0x00008880690d7816 */ /* 0x002fca00000000ff */
[----:B------:R-:W-:-:S07]  /*29e0*/  IMAD R22, R13, R104, RZ ;  /* 0x000000680d167224 */ /* 0x000fce00078e02ff */
.L_x_46:
[----:B------:R-:W-:Y:S05]  /*29f0*/  BSYNC B1 ;  /* 0x0000000000017941 */ /* 0x000fea0003800000 */
.L_x_45:
[----:B------:R-:W-:Y:S01]  /*2a00*/  @!P0 IMAD R95, R95, R23, R22 ;  /* 0x000000175f5f8224 */ /* 0x000fe200078e0216 */
[----:B------:R-:W-:Y:S04]  /*2a10*/  BSSY B1, `(.L_x_47) ;  /* 0x0000006000017945 */ /* 0x000fe80003800000 */
[----:B------:R0:W-:Y:S01]  /*2a20*/  @!P0 STG.E.U8 desc[UR36][R6.64+0x9], R95 ;  /* 0x0000095f06008986 */ /* 0x0001e2000c101124 */
[----:B------:R-:W-:Y:S05]  /*2a30*/  @P5 BRA `(.L_x_48) ;  /* 0x00000000000c5947 */ /* 0x000fea0003800000 */
[----:B--2---:R-:W1:Y:S02]  /*2a40*/  LDG.E.U8 R105, desc[UR36][R8.64+0x10] ;  /* 0x0000102408697981 */ /* 0x004e64000c1e1100 */
[----:B-1----:R-:W-:-:S05]  /*2a50*/  PRMT R13, R105, 0x8880, RZ ;  /* 0x00008880690d7816 */ /* 0x002fca00000000ff */
[----:B------:R-:W-:-:S07]  /*2a60*/  IMAD R22, R13, R104, RZ ;  /* 0x000000680d167224 */ /* 0x000fce00078e02ff */
.L_x_48:
[----:B------:R-:W-:Y:S05]  /*2a70*/  BSYNC B1 ;  /* 0x0000000000017941 */ /* 0x000fea0003800000 */
.L_x_47:
[----:B-1----:R-:W-:Y:S01]  /*2a80*/  @!P5 IMAD R13, R96, R23, R22 ;  /* 0x00000017600dd224 */ /* 0x002fe200078e0216 */
[----:B------:R-:W-:Y:S04]  /*2a90*/  BSSY B1, `(.L_x_49) ;  /* 0x0000006000017945 */ /* 0x000fe80003800000 */
[----:B------:R1:W-:Y:S01]  /*2aa0*/  @!P5 STG.E.U8 desc[UR36][R4.64+0x10], R13 ;  /* 0x0000100d0400d986 */ /* 0x0003e2000c101124 */
[----:B------:R-:W-:Y:S05]  /*2ab0*/  @P4 BRA `(.L_x_50) ;  /* 0x00000000000c4947 */ /* 0x000fea0003800000 */
[----:B--2---:R-:W1:Y:S02]  /*2ac0*/  LDG.E.U8 R105, desc[UR36][R8.64+0x11] ;  /* 0x0000112408697981 */ /* 0x004e64000c1e1100 */
[----:B-1----:R-:W-:-:S05]  /*2ad0*/  PRMT R13, R105, 0x8880, RZ ;  /* 0x00008880690d7816 */ /* 0x002fca00000000ff */
[----:B------:R-:W-:-:S07]  /*2ae0*/  IMAD R22, R13, R104, RZ ;  /* 0x000000680d167224 */ /* 0x000fce00078e02ff */
.L_x_50:
[----:B------:R-:W-:Y:S05]  /*2af0*/  BSYNC B1 ;  /* 0x0000000000017941 */ /* 0x000fea0003800000 */
.L_x_49:
        /* <DEDUP_REMOVED lines=13> */
.L_x_52:
[----:B------:R-:W-:Y:S05]  /*2bd0*/  BSYNC B1 ;  /* 0x0000000000017941 */ /* 0x000fea0003800000 */
.L_x_51:
[----:B-1----:R-:W-:Y:S01]  /*2be0*/  @!P3 IMAD R13, R98, R23, R22 ;  /* 0x00000017620db224 */ /* 0x002fe200078e0216 */
[----:B------:R-:W-:Y:S04]  /*2bf0*/  BSSY B1, `(.L_x_53) ;  /* 0x0000006000017945 */ /* 0x000fe80003800000 */
[----:B------:R1:W-:Y:S01]  /*2c00*/  @!P3 STG.E.U8 desc[UR36][R6.64+0x10], R13 ;  /* 0x0000100d0600b986 */ /* 0x0003e2000c101124 */
[----:B------:R-:W-:Y:S05]  /*2c10*/  @P2 BRA `(.L_x_54) ;  /* 0x00000000000c2947 */ /* 0x000fea0003800000 */
[----:B--2---:R-:W1:Y:S02]  /*2c20*/  LDG.E.U8 R105, desc[UR36][R10.64+0x11] ;  /* 0x000011240a697981 */ /* 0x004e64000c1e1100 */
[----:B-1----:R-:W-:-:S05]  /*2c30*/  PRMT R13, R105, 0x8880, RZ ;  /* 0x00008880690d7816 */ /* 0x002fca00000000ff */
[----:B------:R-:W-:-:S07]  /*2c40*/  IMAD R22, R13, R104, RZ ;  /* 0x000000680d167224 */ /* 0x000fce00078e02ff */
.L_x_54:
[----:B------:R-:W-:Y:S05]  /*2c50*/  BSYNC B1 ;  /* 0x0000000000017941 */ /* 0x000fea0003800000 */
.L_x_53:
[----:B------:R-:W-:Y:S01]  /*2c60*/  @!P2 IMAD R99, R99, R23, R22 ;  /* 0x000000176363a224 */ /* 0x000fe200078e0216 */
[----:B------:R-:W-:Y:S04]  /*2c70*/  BSSY B1, `(.L_x_55) ;  /* 0x0000006000017945 */ /* 0x000fe80003800000 */
[----:B------:R0:W-:Y:S01]  /*2c80*/  @!P2 STG.E.U8 desc[UR36][R6.64+0x11], R99 ;  /* 0x000011630600a986 */ /* 0x0001e2000c101124 */
[----:B------:R-:W-:Y:S05]  /*2c90*/  @P5 BRA `(.L_x_56) ;  /* 0x00000000000c5947 */ /* 0x000fea0003800000 */
[----:B--2---:R-:W1:Y:S02]  /*2ca0*/  LDG.E.U8 R105, desc[UR36][R8.64+0x18] ;  /* 0x0000182408697981 */ /* 0x004e64000c1e1100 */
[----:B-1----:R-:W-:-:S05]  /*2cb0*/  PRMT R13, R105, 0x8880, RZ ;  /* 0x00008880690d7816 */ /* 0x002fca00000000ff */
[----:B------:R-:W-:-:S07]  /*2cc0*/  IMAD R22, R13, R104, RZ ;  /* 0x000000680d167224 */ /* 0x000fce00078e02ff */
.L_x_56:
[----:B------:R-:W-:Y:S05]  /*2cd0*/  BSYNC B1 ;  /* 0x0000000000017941 */ /* 0x000fea0003800000 */
.L_x_55:
[----:B-1----:R-:W-:Y:S01]  /*2ce0*/  @!P5 IMAD R13, R100, R23, R22 ;  /* 0x00000017640dd224 */ /* 0x002fe200078e0216 */
[----:B------:R-:W-:Y:S04]  /*2cf0*/  BSSY B1, `(.L_x_57) ;  /* 0x0000006000017945 */ /* 0x000fe80003800000 */
[----:B------:R1:W-:Y:S01]  /*2d00*/  @!P5 STG.E.U8 desc[UR36][R4.64+0x18], R13 ;  /* 0x0000180d0400d986 */ /* 0x0003e2000c101124 */
[----:B------:R-:W-:Y:S05]  /*2d10*/  @P4 BRA `(.L_x_58) ;  /* 0x00000000000c4947 */ /* 0x000fea0003800000 */
[----:B--2---:R-:W1:Y:S02]  /*2d20*/  LDG.E.U8 R105, desc[UR36][R8.64+0x19] ;  /* 0x0000192408697981 */ /* 0x004e64000c1e1100 */
[----:B-1----:R-:W-:-:S05]  /*2d30*/  PRMT R13, R105, 0x8880, RZ ;  /* 0x00008880690d7816 */ /* 0x002fca00000000ff */
[----:B------:R-:W-:-:S07]  /*2d40*/  IMAD R22, R13, R104, RZ ;  /* 0x000000680d167224 */ /* 0x000fce00078e02ff */
.L_x_58:
[----:B------:R-:W-:Y:S05]  /*2d50*/  BSYNC B1 ;  /* 0x0000000000017941 */ /* 0x000fea0003800000 */
.L_x_57:
        /* <DEDUP_REMOVED lines=13> */
.L_x_60:
[----:B------:R-:W-:Y:S05]  /*2e30*/  BSYNC B1 ;  /* 0x0000000000017941 */ /* 0x000fea0003800000 */
.L_x_59:
[----:B-1----:R-:W-:Y:S01]  /*2e40*/  @!P1 IMAD R13, R102, R23, R22 ;  /* 0x00000017660d9224 */ /* 0x002fe200078e0216 */
[----:B------:R-:W-:Y:S04]  /*2e50*/  BSSY B1, `(.L_x_61) ;  /* 0x0000006000017945 */ /* 0x000fe80003800000 */
[----:B------:R1:W-:Y:S01]  /*2e60*/  @!P1 STG.E.U8 desc[UR36][R6.64+0x18], R13 ;  /* 0x0000180d06009986 */ /* 0x0003e2000c101124 */
[----:B------:R-:W-:Y:S05]  /*2e70*/  @P0 BRA `(.L_x_62) ;  /* 0x00000000000c0947 */ /* 0x000fea0003800000 */
[----:B--2---:R-:W1:Y:S02]  /*2e80*/  LDG.E.U8 R105, desc[UR36][R10.64+0x19] ;  /* 0x000019240a697981 */ /* 0x004e64000c1e1100 */
[----:B-1----:R-:W-:-:S05]  /*2e90*/  PRMT R13, R105, 0x8880, RZ ;  /* 0x00008880690d7816 */ /* 0x002fca00000000ff */
[----:B------:R-:W-:-:S07]  /*2ea0*/  IMAD R22, R13, R104, RZ ;  /* 0x000000680d167224 */ /* 0x000fce00078e02ff */
.L_x_62:
[----:B------:R-:W-:Y:S05]  /*2eb0*/  BSYNC B1 ;  /* 0x0000000000017941 */ /* 0x000fea0003800000 */
.L_x_61:
[----:B------:R-:W-:Y:S01]  /*2ec0*/  @!P0 IMAD R103, R103, R23, R22 ;  /* 0x0000001767678224 */ /* 0x000fe200078e0216 */
[----:B------:R-:W-:Y:S04]  /*2ed0*/  BSSY B1, `(.L_x_63) ;  /* 0x0000006000017945 */ /* 0x000fe80003800000 */
[----:B------:R0:W-:Y:S01]  /*2ee0*/  @!P0 STG.E.U8 desc[UR36][R6.64+0x19], R103 ;  /* 0x0000196706008986 */ /* 0x0001e2000c101124 */
[----:B------:R-:W-:Y:S05]  /*2ef0*/  @P5 BRA `(.L_x_64) ;  /* 0x00000000000c5947 */ /* 0x000fea0003800000 */
[----:B--2---:R-:W1:Y:S02]  /*2f00*/  LDG.E.U8 R105, desc[UR36][R8.64+0x20] ;  /* 0x0000202408697981 */ /* 0x004e64000c1e1100 */
[----:B-1----:R-:W-:-:S05]  /*2f10*/  PRMT R13, R105, 0x8880, RZ ;  /* 0x00008880690d7816 */ /* 0x002fca00000000ff */
[----:B------:R-:W-:-:S07]  /*2f20*/  IMAD R22, R13, R104, RZ ;  /* 0x000000680d167224 */ /* 0x000fce00078e02ff */
.L_x_64:
[----:B------:R-:W-:Y:S05]  /*2f30*/  BSYNC B1 ;  /* 0x0000000000017941 */ /* 0x000fea0003800000 */
.L_x_63:
[----:B-1----:R-:W-:Y:S01]  /*2f40*/  @!P5 IMAD R13, R72, R23, R22 ;  /* 0x00000017480dd224 */ /* 0x002fe200078e0216 */
[----:B------:R-:W-:Y:S04]  /*2f50*/  BSSY B1, `(.L_x_65) ;  /* 0x0000006000017945 */ /* 0x000fe80003800000 */
[----:B------:R1:W-:Y:S01]  /*2f60*/  @!P5 STG.E.U8 desc[UR36][R4.64+0x20], R13 ;  /* 0x0000200d0400d986 */ /* 0x0003e2000c101124 */
[----:B------:R-:W-:Y:S05]  /*2f70*/  @P4 BRA `(.L_x_66) ;  /* 0x00000000000c4947 */ /* 0x000fea0003800000 */
[----:B--2---:R-:W1:Y:S02]  /*2f80*/  LDG.E.U8 R105, desc[UR36][R8.64+0x21] ;  /* 0x0000212408697981 */ /* 0x004e64000c1e1100 */
[----:B-1----:R-:W-:-:S05]  /*2f90*/  PRMT R13, R105, 0x8880, RZ ;  /* 0x00008880690d7816 */ /* 0x002fca00000000ff */
[----:B------:R-:W-:-:S07]  /*2fa0*/  IMAD R22, R13, R104, RZ ;  /* 0x000000680d167224 */ /* 0x000fce00078e02ff */
.L_x_66:
[----:B------:R-:W-:Y:S05]  /*2fb0*/  BSYNC B1 ;  /* 0x0000000000017941 */ /* 0x000fea0003800000 */
.L_x_65:
        /* <DEDUP_REMOVED lines=13> */
.L_x_68:
[----:B------:R-:W-:Y:S05]  /*3090*/  BSYNC B1 ;  /* 0x0000000000017941 */ /* 0x000fea0003800000 */
.L_x_67:
[----:B-1----:R-:W-:Y:S01]  /*30a0*/  @!P3 IMAD R13, R74, R23, R22 ;  /* 0x000000174a0db224 */ /* 0x002fe200078e0216 */
[----:B------:R-:W-:Y:S04]  /*30b0*/  BSSY B1, `(.L_x_69) ;  /* 0x0000006000017945 */ /* 0x000fe80003800000 */
[----:B------:R1:W-:Y:S01]  /*30c0*/  @!P3 STG.E.U8 desc[UR36][R6.64+0x20], R13 ;  /* 0x0000200d0600b986 */ /* 0x0003e2000c101124 */
[----:B------:R-:W-:Y:S05]  /*30d0*/  @P2 BRA `(.L_x_70) ;  /* 0x00000000000c2947 */ /* 0x000fea0003800000 */
[----:B--2---:R-:W1:Y:S02]  /*30e0*/  LDG.E.U8 R105, desc[UR36][R10.64+0x21] ;  /* 0x000021240a697981 */ /* 0x004e64000c1e1100 */
[----:B-1----:R-:W-:-:S05]  /*30f0*/  PRMT R13, R105, 0x8880, RZ ;  /* 0x00008880690d7816 */ /* 0x002fca00000000ff */
[----:B------:R-:W-:-:S07]  /*3100*/  IMAD R22, R13, R104, RZ ;  /* 0x000000680d167224 */ /* 0x000fce00078e02ff */
.L_x_70:
[----:B------:R-:W-:Y:S05]  /*3110*/  BSYNC B1 ;  /* 0x0000000000017941 */ /* 0x000fea0003800000 */
.L_x_69:
[----:B------:R-:W-:Y:S01]  /*3120*/  @!P2 IMAD R75, R75, R23, R22 ;  /* 0x000000174b4ba224 */ /* 0x000fe200078e0216 */
[----:B------:R-:W-:Y:S04]  /*3130*/  BSSY B1, `(.L_x_71) ;  /* 0x0000006000017945 */ /* 0x000fe80003800000 */
[----:B------:R0:W-:Y:S01]  /*3140*/  @!P2 STG.E.U8 desc[UR36][R6.64+0x21], R75 ;  /* 0x0000214b0600a986 */ /* 0x0001e2000c101124 */
[----:B------:R-:W-:Y:S05]  /*3150*/  @P5 BRA `(.L_x_72) ;  /* 0x00000000000c5947 */ /* 0x000fea0003800000 */
[----:B--2---:R-:W1:Y:S02]  /*3160*/  LDG.E.U8 R105, desc[UR36][R8.64+0x28] ;  /* 0x0000282408697981 */ /* 0x004e64000c1e1100 */
[----:B-1----:R-:W-:-:S05]  /*3170*/  PRMT R13, R105, 0x8880, RZ ;  /* 0x00008880690d7816 */ /* 0x002fca00000000ff */
[----:B------:R-:W-:-:S07]  /*3180*/  IMAD R22, R13, R104, RZ ;  /* 0x000000680d167224 */ /* 0x000fce00078e02ff */
.L_x_72:
[----:B------:R-:W-:Y:S05]  /*3190*/  BSYNC B1 ;  /* 0x0000000000017941 */ /* 0x000fea0003800000 */
.L_x_71:
[----:B-1----:R-:W-:Y:S01]  /*31a0*/  @!P5 IMAD R13, R76, R23, R22 ;  /* 0x000000174c0dd224 */ /* 0x002fe200078e0216 */
[----:B------:R-:W-:Y:S04]  /*31b0*/  BSSY B1, `(.L_x_73) ;  /* 0x0000006000017945 */ /* 0x000fe80003800000 */
[----:B------:R1:W-:Y:S01]  /*31c0*/  @!P5 STG.E.U8 desc[UR36][R4.64+0x28], R13 ;  /* 0x0000280d0400d986 */ /* 0x0003e2000c101124 */
[----:B------:R-:W-:Y:S05]  /*31d0*/  @P4 BRA `(.L_x_74) ;  /* 0x00000000000c4947 */ /* 0x000fea0003800000 */
[----:B--2---:R-:W1:Y:S02]  /*31e0*/  LDG.E.U8 R105, desc[UR36][R8.64+0x29] ;  /* 0x0000292408697981 */ /* 0x004e64000c1e1100 */
[----:B-1----:R-:W-:-:S05]  /*31f0*/  PRMT R13, R105, 0x8880, RZ ;  /* 0x00008880690d7816 */ /* 0x002fca00000000ff */
[----:B------:R-:W-:-:S07]  /*3200*/  IMAD R22, R13, R104, RZ ;  /* 0x000000680d167224 */ /* 0x000fce00078e02ff */
.L_x_74:
[----:B------:R-:W-:Y:S05]  /*3210*/  BSYNC B1 ;  /* 0x0000000000017941 */ /* 0x000fea0003800000 */
.L_x_73:
        /* <DEDUP_REMOVED lines=13> */
.L_x_76:
[----:B------:R-:W-:Y:S05]  /*32f0*/  BSYNC B1 ;  /* 0x0000000000017941 */ /* 0x000fea0003800000 */
.L_x_75:
[----:B-1----:R-:W-:Y:S01]  /*3300*/  @!P1 IMAD R13, R78, R23, R22 ;  /* 0x000000174e0d9224 */ /* 0x002fe200078e0216 */
[----:B------:R-:W-:Y:S04]  /*3310*/  BSSY B1, `(.L_x_77) ;  /* 0x0000006000017945 */ /* 0x000fe80003800000 */
[----:B------:R1:W-:Y:S01]  /*3320*/  @!P1 STG.E.U8 desc[UR36][R6.64+0x28], R13 ;  /* 0x0000280d06009986 */ /* 0x0003e2000c101124 */
[----:B------:R-:W-:Y:S05]  /*3330*/  @P0 BRA `(.L_x_78) ;  /* 0x00000000000c0947 */ /* 0x000fea0003800000 */
[----:B--2---:R-:W1:Y:S02]  /*3340*/  LDG.E.U8 R105, desc[UR36][R10.64+0x29] ;  /* 0x000029240a697981 */ /* 0x004e64000c1e1100 */
[----:B-1----:R-:W-:-:S05]  /*3350*/  PRMT R13, R105, 0x8880, RZ ;  /* 0x00008880690d7816 */ /* 0x002fca00000000ff */
[----:B------:R-:W-:-:S07]  /*3360*/  IMAD R22, R13, R104, RZ ;  /* 0x000000680d167224 */ /* 0x000fce00078e02ff */
.L_x_78:
[----:B------:R-:W-:Y:S05]  /*3370*/  BSYNC B1 ;  /* 0x0000000000017941 */ /* 0x000fea0003800000 */
.L_x_77:
[----:B------:R-:W-:Y:S01]  /*3380*/  @!P0 IMAD R79, R79, R23, R22 ;  /* 0x000000174f4f8224 */ /* 0x000fe200078e0216 */
[----:B------:R-:W-:Y:S04]  /*3390*/  BSSY B1, `(.L_x_79) ;  /* 0x0000006000017945 */ /* 0x000fe80003800000 */
[----:B------:R0:W-:Y:S01]  /*33a0*/  @!P0 STG.E.U8 desc[UR36][R6.64+0x29], R79 ;  /* 0x0000294f06008986 */ /* 0x0001e2000c101124 */
[----:B------:R-:W-:Y:S05]  /*33b0*/  @P5 BRA `(.L_x_80) ;  /* 0x00000000000c5947 */ /* 0x000fea0003800000 */
[----:B--2---:R-:W1:Y:S02]  /*33c0*/  LDG.E.U8 R105, desc[UR36][R8.64+0x30] ;  /* 0x0000302408697981 */ /* 0x004e64000c1e1100 */
[----:B-1----:R-:W-:-:S05]  /*33d0*/  PRMT R13, R105, 0x8880, RZ ;  /* 0x00008880690d7816 */ /* 0x002fca00000000ff */
[----:B------:R-:W-:-:S07]  /*33e0*/  IMAD R22, R13, R104, RZ ;  /* 0x000000680d167224 */ /* 0x000fce00078e02ff */
.L_x_80:
[----:B------:R-:W-:Y:S05]  /*33f0*/  BSYNC B1 ;  /* 0x0000000000017941 */ /* 0x000fea0003800000 */
.L_x_79:
[----:B-1----:R-:W-:Y:S01]  /*3400*/  @!P5 IMAD R13, R80, R23, R22 ;  /* 0x00000017500dd224 */ /* 0x002fe200078e0216 */
[----:B------:R-:W-:Y:S04]  /*3410*/  BSSY B1, `(.L_x_81) ;  /* 0x0000006000017945 */ /* 0x000fe80003800000 */
[----:B------:R1:W-:Y:S01]  /*3420*/  @!P5 STG.E.U8 desc[UR36][R4.64+0x30], R13 ;  /* 0x0000300d0400d986 */ /* 0x0003e2000c101124 */
[----:B------:R-:W-:Y:S05]  /*3430*/  @P4 BRA `(.L_x_82) ;  /* 0x00000000000c4947 */ /* 0x000fea0003800000 */
[----:B--2---:R-:W1:Y:S02]  /*3440*/  LDG.E.U8 R105, desc[UR36][R8.64+0x31] ;  /* 0x0000312408697981 */ /* 0x004e64000c1e1100 */
[----:B-1----:R-:W-:-:S05]  /*3450*/  PRMT R13, R105, 0x8880, RZ ;  /* 0x00008880690d7816 */ /* 0x002fca00000000ff */
[----:B------:R-:W-:-:S07]  /*3460*/  IMAD R22, R13, R104, RZ ;  /* 0x000000680d167224 */ /* 0x000fce00078e02ff */
.L_x_82:
[----:B------:R-:W-:Y:S05]  /*3470*/  BSYNC B1 ;  /* 0x0000000000017941 */ /* 0x000fea0003800000 */
.L_x_81:
        /* <DEDUP_REMOVED lines=13> */
.L_x_84:
[----:B------:R-:W-:Y:S05]  /*3550*/  BSYNC B1 ;  /* 0x0000000000017941 */ /* 0x000fea0003800000 */
.L_x_83:
[----:B-1----:R-:W-:Y:S01]  /*3560*/  @!P3 IMAD R13, R82, R23, R22 ;  /* 0x00000017520db224 */ /* 0x002fe200078e0216 */
[----:B------:R-:W-:Y:S04]  /*3570*/  BSSY B1, `(.L_x_85) ;  /* 0x0000006000017945 */ /* 0x000fe80003800000 */
[----:B------:R1:W-:Y:S01]  /*3580*/  @!P3 STG.E.U8 desc[UR36][R6.64+0x30], R13 ;  /* 0x0000300d0600b986 */ /* 0x0003e2000c101124 */
[----:B------:R-:W-:Y:S05]  /*3590*/  @P2 BRA `(.L_x_86) ;  /* 0x00000000000c2947 */ /* 0x000fea0003800000 */
[----:B--2---:R-:W1:Y:S02]  /*35a0*/  LDG.E.U8 R105, desc[UR36][R10.64+0x31] ;  /* 0x000031240a697981 */ /* 0x004e64000c1e1100 */
[----:B-1----:R-:W-:-:S05]  /*35b0*/  PRMT R13, R105, 0x8880, RZ ;  /* 0x00008880690d7816 */ /* 0x002fca00000000ff */
[----:B------:R-:W-:-:S07]  /*35c0*/  IMAD R22, R13, R104, RZ ;  /* 0x000000680d167224 */ /* 0x000fce00078e02ff */
.L_x_86:
[----:B------:R-:W-:Y:S05]  /*35d0*/  BSYNC B1 ;  /* 0x0000000000017941 */ /* 0x000fea0003800000 */
.L_x_85:
[----:B------:R-:W-:Y:S01]  /*35e0*/  @!P2 IMAD R83, R83, R23, R22 ;  /* 0x000000175353a224 */ /* 0x000fe200078e0216 */
[----:B------:R-:W-:Y:S04]  /*35f0*/  BSSY B1, `(.L_x_87) ;  /* 0x0000006000017945 */ /* 0x000fe80003800000 */
[----:B------:R0:W-:Y:S01]  /*3600*/  @!P2 STG.E.U8 desc[UR36][R6.64+0x31], R83 ;  /* 0x000031530600a986 */ /* 0x0001e2000c101124 */
[----:B------:R-:W-:Y:S05]  /*3610*/  @P5 BRA `(.L_x_88) ;  /* 0x00000000000c5947 */ /* 0x000fea0003800000 */
[----:B--2---:R-:W1:Y:S02]  /*3620*/  LDG.E.U8 R105, desc[UR36][R8.64+0x38] ;  /* 0x0000382408697981 */ /* 0x004e64000c1e1100 */
[----:B-1----:R-:W-:-:S05]  /*3630*/  PRMT R13, R105, 0x8880, RZ ;  /* 0x00008880690d7816 */ /* 0x002fca00000000ff */
[----:B------:R-:W-:-:S07]  /*3640*/  IMAD R22, R13, R104, RZ ;  /* 0x000000680d167224 */ /* 0x000fce00078e02ff */
.L_x_88:
[----:B------:R-:W-:Y:S05]  /*3650*/  BSYNC B1 ;  /* 0x0000000000017941 */ /* 0x000fea0003800000 */
.L_x_87:
[----:B-1----:R-:W-:Y:S01]  /*3660*/  @!P5 IMAD R13, R84, R23, R22 ;  /* 0x00000017540dd224 */ /* 0x002fe200078e0216 */
[----:B------:R-:W-:Y:S04]  /*3670*/  BSSY B1, `(.L_x_89) ;  /* 0x0000006000017945 */ /* 0x000fe80003800000 */
[----:B------:R1:W-:Y:S01]  /*3680*/  @!P5 STG.E.U8 desc[UR36][R4.64+0x38], R13 ;  /* 0x0000380d0400d986 */ /* 0x0003e2000c101124 */
[----:B------:R-:W-:Y:S05]  /*3690*/  @P4 BRA `(.L_x_90) ;  /* 0x00000000000c4947 */ /* 0x000fea0003800000 */
[----:B--2---:R-:W1:Y:S02]  /*36a0*/  LDG.E.U8 R105, desc[UR36][R8.64+0x39] ;  /* 0x0000392408697981 */ /* 0x004e64000c1e1100 */
[----:B-1----:R-:W-:-:S05]  /*36b0*/  PRMT R13, R105, 0x8880, RZ ;  /* 0x00008880690d7816 */ /* 0x002fca00000000ff */
[----:B------:R-:W-:-:S07]  /*36c0*/  IMAD R22, R13, R104, RZ ;  /* 0x000000680d167224 */ /* 0x000fce00078e02ff */
.L_x_90:
[----:B------:R-:W-:Y:S05]  /*36d0*/  BSYNC B1 ;  /* 0x0000000000017941 */ /* 0x000fea0003800000 */
.L_x_89:
        /* <DEDUP_REMOVED lines=13> */
.L_x_92:
[----:B------:R-:W-:Y:S05]  /*37b0*/  BSYNC B1 ;  /* 0x0000000000017941 */ /* 0x000fea0003800000 */
.L_x_91:
[----:B-1----:R-:W-:Y:S01]  /*37c0*/  @!P1 IMAD R13, R86, R23, R22 ;  /* 0x00000017560d9224 */ /* 0x002fe200078e0216 */
[----:B------:R-:W-:Y:S04]  /*37d0*/  BSSY B1, `(.L_x_93) ;  /* 0x0000006000017945 */ /* 0x000fe80003800000 */
[----:B------:R1:W-:Y:S01]  /*37e0*/  @!P1 STG.E.U8 desc[UR36][R6.64+0x38], R13 ;  /* 0x0000380d06009986 */ /* 0x0003e2000c101124 */
[----:B------:R-:W-:Y:S05]  /*37f0*/  @P0 BRA `(.L_x_94) ;  /* 0x00000000000c0947 */ /* 0x000fea0003800000 */
[----:B--2---:R-:W1:Y:S02]  /*3800*/  LDG.E.U8 R105, desc[UR36][R10.64+0x39] ;  /* 0x000039240a697981 */ /* 0x004e64000c1e1100 */
[----:B-1----:R-:W-:-:S05]  /*3810*/  PRMT R13, R105, 0x8880, RZ ;  /* 0x00008880690d7816 */ /* 0x002fca00000000ff */
[----:B------:R-:W-:-:S07]  /*3820*/  IMAD R22, R13, R104, RZ ;  /* 0x000000680d167224 */ /* 0x000fce00078e02ff */
.L_x_94:
[----:B------:R-:W-:Y:S05]  /*3830*/  BSYNC B1 ;  /* 0x0000000000017941 */ /* 0x000fea0003800000 */
.L_x_93:
[----:B------:R-:W-:Y:S01]  /*3840*/  @!P0 IMAD R87, R87, R23, R22 ;  /* 0x0000001757578224 */ /* 0x000fe200078e0216 */
[----:B------:R-:W-:Y:S04]  /*3850*/  BSSY B1, `(.L_x_95) ;  /* 0x0000006000017945 */ /* 0x000fe80003800000 */
[----:B------:R0:W-:Y:S01]  /*3860*/  @!P0 STG.E.U8 desc[UR36][R6.64+0x39], R87 ;  /* 0x0000395706008986 */ /* 0x0001e2000c101124 */
[----:B------:R-:W-:Y:S05]  /*3870*/  @P5 BRA `(.L_x_96) ;  /* 0x00000000000c5947 */ /* 0x000fea0003800000 */
[----:B--2---:R-:W1:Y:S02]  /*3880*/  LDG.E.U8 R105, desc[UR36][R8.64+0x40] ;  /* 0x0000402408697981 */ /* 0x004e64000c1e1100 */
[----:B-1----:R-:W-:-:S05]  /*3890*/  PRMT R13, R105, 0x8880, RZ ;  /* 0x00008880690d7816 */ /* 0x002fca00000000ff */
[----:B------:R-:W-:-:S07]  /*38a0*/  IMAD R22, R13, R104, RZ ;  /* 0x000000680d167224 */ /* 0x000fce00078e02ff */
.L_x_96:
[----:B------:R-:W-:Y:S05]  /*38b0*/  BSYNC B1 ;  /* 0x0000000000017941 */ /* 0x000fea0003800000 */
.L_x_95:
[----:B-1----:R-:W-:Y:S01]  /*38c0*/  @!P5 IMAD R13, R56, R23, R22 ;  /* 0x00000017380dd224 */ /* 0x002fe200078e0216 */
[----:B------:R-:W-:Y:S04]  /*38d0*/  BSSY B1, `(.L_x_97) ;  /* 0x0000006000017945 */ /* 0x000fe80003800000 */
[----:B------:R1:W-:Y:S01]  /*38e0*/  @!P5 STG.E.U8 desc[UR36][R4.64+0x40], R13 ;  /* 0x0000400d0400d986 */ /* 0x0003e2000c101124 */
[----:B------:R-:W-:Y:S05]  /*38f0*/  @P4 BRA `(.L_x_98) ;  /* 0x00000000000c4947 */ /* 0x000fea0003800000 */
[----:B--2---:R-:W1:Y:S02]  /*3900*/  LDG.E.U8 R105, desc[UR36][R8.64+0x41] ;  /* 0x0000412408697981 */ /* 0x004e64000c1e1100 */
[----:B-1----:R-:W-:-:S05]  /*3910*/  PRMT R13, R105, 0x8880, RZ ;  /* 0x00008880690d7816 */ /* 0x002fca00000000ff */
[----:B------:R-:W-:-:S07]  /*3920*/  IMAD R22, R13, R104, RZ ;  /* 0x000000680d167224 */ /* 0x000fce00078e02ff */
.L_x_98:
[----:B------:R-:W-:Y:S05]  /*3930*/  BSYNC B1 ;  /* 0x0000000000017941 */ /* 0x000fea0003800000 */
.L_x_97:
        /* <DEDUP_REMOVED lines=13> */
.L_x_100:
[----:B------:R-:W-:Y:S05]  /*3a10*/  BSYNC B1 ;  /* 0x0000000000017941 */ /* 0x000fea0003800000 */
.L_x_99:
[----:B-1----:R-:W-:Y:S01]  /*3a20*/  @!P3 IMAD R13, R58, R23, R22 ;  /* 0x000000173a0db224 */ /* 0x002fe200078e0216 */
[----:B------:R-:W-:Y:S04]  /*3a30*/  BSSY B1, `(.L_x_101) ;  /* 0x0000006000017945 */ /* 0x000fe80003800000 */
[----:B------:R1:W-:Y:S01]  /*3a40*/  @!P3 STG.E.U8 desc[UR36][R6.64+0x40], R13 ;  /* 0x0000400d0600b986 */ /* 0x0003e2000c101124 */
[----:B------:R-:W-:Y:S05]  /*3a50*/  @P2 BRA `(.L_x_102) ;  /* 0x00000000000c2947 */ /* 0x000fea0003800000 */
[----:B--2---:R-:W1:Y:S02]  /*3a60*/  LDG.E.U8 R105, desc[UR36][R10.64+0x41] ;  /* 0x000041240a697981 */ /* 0x004e64000c1e1100 */
[----:B-1----:R-:W-:-:S05]  /*3a70*/  PRMT R13, R105, 0x8880, RZ ;  /* 0x00008880690d7816 */ /* 0x002fca00000000ff */
[----:B------:R-:W-:-:S07]  /*3a80*/  IMAD R22, R13, R104, RZ ;  /* 0x000000680d167224 */ /* 0x000fce00078e02ff */
.L_x_102:
[----:B------:R-:W-:Y:S05]  /*3a90*/  BSYNC B1 ;  /* 0x0000000000017941 */ /* 0x000fea0003800000 */
.L_x_101:
[----:B------:R-:W-:Y:S01]  /*3aa0*/  @!P2 IMAD R59, R59, R23, R22 ;  /* 0x000000173b3ba224 */ /* 0x000fe200078e0216 */
[----:B------:R-:W-:Y:S04]  /*3ab0*/  BSSY B1, `(.L_x_103) ;  /* 0x0000006000017945 */ /* 0x000fe80003800000 */
[----:B------:R0:W-:Y:S01]  /*3ac0*/  @!P2 STG.E.U8 desc[UR36][R6.64+0x41], R59 ;  /* 0x0000413b0600a986 */ /* 0x0001e2000c101124 */
[----:B------:R-:W-:Y:S05]  /*3ad0*/  @P5 BRA `(.L_x_104) ;  /* 0x00000000000c5947 */ /* 0x000fea0003800000 */
[----:B--2---:R-:W1:Y:S02]  /*3ae0*/  LDG.E.U8 R105, desc[UR36][R8.64+0x48] ;  /* 0x0000482408697981 */ /* 0x004e64000c1e1100 */
[----:B-1----:R-:W-:-:S05]  /*3af0*/  PRMT R13, R105, 0x8880, RZ ;  /* 0x00008880690d7816 */ /* 0x002fca00000000ff */
[----:B------:R-:W-:-:S07]  /*3b00*/  IMAD R22, R13, R104, RZ ;  /* 0x000000680d167224 */ /* 0x000fce00078e02ff */
.L_x_104:
[----:B------:R-:W-:Y:S05]  /*3b10*/  BSYNC B1 ;  /* 0x0000000000017941 */ /* 0x000fea0003800000 */
.L_x_103:
[----:B-1----:R-:W-:Y:S01]  /*3b20*/  @!P5 IMAD R13, R60, R23, R22 ;  /* 0x000000173c0dd224 */ /* 0x002fe200078e0216 */
[----:B------:R-:W-:Y:S04]  /*3b30*/  BSSY B1, `(.L_x_105) ;  /* 0x0000006000017945 */ /* 0x000fe80003800000 */
[----:B------:R1:W-:Y:S01]  /*3b40*/  @!P5 STG.E.U8 desc[UR36][R4.64+0x48], R13 ;  /* 0x0000480d0400d986 */ /* 0x0003e2000c101124 */
[----:B------:R-:W-:Y:S05]  /*3b50*/  @P4 BRA `(.L_x_106) ;  /* 0x00000000000c4947 */ /* 0x000fea0003800000 */
[----:B--2---:R-:W1:Y:S02]  /*3b60*/  LDG.E.U8 R105, desc[UR36][R8.64+0x49] ;  /* 0x0000492408697981 */ /* 0x004e64000c1e1100 */
[----:B-1----:R-:W-:-:S05]  /*3b70*/  PRMT R13, R105, 0x8880, RZ ;  /* 0x00008880690d7816 */ /* 0x002fca00000000ff */
[----:B------:R-:W-:-:S07]  /*3b80*/  IMAD R22, R13, R104, RZ ;  /* 0x000000680d167224 */ /* 0x000fce00078e02ff */
.L_x_106:
[----:B------:R-:W-:Y:S05]  /*3b90*/  BSYNC B1 ;  /* 0x0000000000017941 */ /* 0x000fea0003800000 */
.L_x_105:
        /* <DEDUP_REMOVED lines=13> */
.L_x_108:
[----:B------:R-:W-:Y:S05]  /*3c70*/  BSYNC B1 ;  /* 0x0000000000017941 */ /* 0x000fea0003800000 */
.L_x_107:
[----:B-1----:R-:W-:Y:S01]  /*3c80*/  @!P1 IMAD R13, R62, R23, R22 ;  /* 0x000000173e0d9224 */ /* 0x002fe200078e0216 */
[----:B------:R-:W-:Y:S04]  /*3c90*/  BSSY B1, `(.L_x_109) ;  /* 0x0000006000017945 */ /* 0x000fe80003800000 */
[----:B------:R1:W-:Y:S01]  /*3ca0*/  @!P1 STG.E.U8 desc[UR36][R6.64+0x48], R13 ;  /* 0x0000480d06009986 */ /* 0x0003e2000c101124 */
[----:B------:R-:W-:Y:S05]  /*3cb0*/  @P0 BRA `(.L_x_110) ;  /* 0x00000000000c0947 */ /* 0x000fea0003800000 */
[----:B--2---:R-:W1:Y:S02]  /*3cc0*/  LDG.E.U8 R105, desc[UR36][R10.64+0x49] ;  /* 0x000049240a697981 */ /* 0x004e64000c1e1100 */
[----:B-1----:R-:W-:-:S05]  /*3cd0*/  PRMT R13, R105, 0x8880, RZ ;  /* 0x00008880690d7816 */ /* 0x002fca00000000ff */
[----:B------:R-:W-:-:S07]  /*3ce0*/  IMAD R22, R13, R104, RZ ;  /* 0x000000680d167224 */ /* 0x000fce00078e02ff */
.L_x_110:
[----:B------:R-:W-:Y:S05]  /*3cf0*/  BSYNC B1 ;  /* 0x0000000000017941 */ /* 0x000fea0003800000 */
.L_x_109:
[----:B------:R-:W-:Y:S01]  /*3d00*/  @!P0 IMAD R63, R63, R23, R22 ;  /* 0x000000173f3f8224 */ /* 0x000fe200078e0216 */
[----:B------:R-:W-:Y:S04]  /*3d10*/  BSSY B1, `(.L_x_111) ;  /* 0x0000006000017945 */ /* 0x000fe80003800000 */
[----:B------:R0:W-:Y:S01]  /*3d20*/  @!P0 STG.E.U8 desc[UR36][R6.64+0x49], R63 ;  /* 0x0000493f06008986 */ /* 0x0001e2000c101124 */
[----:B------:R-:W-:Y:S05]  /*3d30*/  @P5 BRA `(.L_x_112) ;  /* 0x00000000000c5947 */ /* 0x000fea0003800000 */
[----:B--2---:R-:W1:Y:S02]  /*3d40*/  LDG.E.U8 R105, desc[UR36][R8.64+0x50] ;  /* 0x0000502408697981 */ /* 0x004e64000c1e1100 */
[----:B-1----:R-:W-:-:S05]  /*3d50*/  PRMT R13, R105, 0x8880, RZ ;  /* 0x00008880690d7816 */ /* 0x002fca00000000ff */
[----:B------:R-:W-:-:S07]  /*3d60*/  IMAD R22, R13, R104, RZ ;  /* 0x000000680d167224 */ /* 0x000fce00078e02ff */
.L_x_112:
[----:B------:R-:W-:Y:S05]  /*3d70*/  BSYNC B1 ;  /* 0x0000000000017941 */ /* 0x000fea0003800000 */
.L_x_111:
[----:B-1----:R-:W-:Y:S01]  /*3d80*/  @!P5 IMAD R13, R64, R23, R22 ;  /* 0x00000017400dd224 */ /* 0x002fe200078e0216 */
[----:B------:R-:W-:Y:S04]  /*3d90*/  BSSY B1, `(.L_x_113) ;  /* 0x0000006000017945 */ /* 0x000fe80003800000 */
[----:B------:R1:W-:Y:S01]  /*3da0*/  @!P5 STG.E.U8 desc[UR36][R4.64+0x50], R13 ;  /* 0x0000500d0400d986 */ /* 0x0003e2000c101124 */
[----:B------:R-:W-:Y:S05]  /*3db0*/  @P4 BRA `(.L_x_114) ;  /* 0x00000000000c4947 */ /* 0x000fea0003800000 */
[----:B--2---:R-:W1:Y:S02]  /*3dc0*/  LDG.E.U8 R105, desc[UR36][R8.64+0x51] ;  /* 0x0000512408697981 */ /* 0x004e64000c1e1100 */
[----:B-1----:R-:W-:-:S05]  /*3dd0*/  PRMT R13, R105, 0x8880, RZ ;  /* 0x00008880690d7816 */ /* 0x002fca00000000ff */
[----:B------:R-:W-:-:S07]  /*3de0*/  IMAD R22, R13, R104, RZ ;  /* 0x000000680d167224 */ /* 0x000fce00078e02ff */
.L_x_114:
[----:B------:R-:W-:Y:S05]  /*3df0*/  BSYNC B1 ;  /* 0x0000000000017941 */ /* 0x000fea0003800000 */
.L_x_113:
        /* <DEDUP_REMOVED lines=13> */
.L_x_116:
[----:B------:R-:W-:Y:S05]  /*3ed0*/  BSYNC B1 ;  /* 0x0000000000017941 */ /* 0x000fea0003800000 */
.L_x_115:
[----:B-1----:R-:W-:Y:S01]  /*3ee0*/  @!P3 IMAD R13, R66, R23, R22 ;  /* 0x00000017420db224 */ /* 0x002fe200078e0216 */
[----:B------:R-:W-:Y:S04]  /*3ef0*/  BSSY B1, `(.L_x_117) ;  /* 0x0000006000017945 */ /* 0x000fe80003800000 */
[----:B------:R1:W-:Y:S01]  /*3f00*/  @!P3 STG.E.U8 desc[UR36][R6.64+0x50], R13 ;  /* 0x0000500d0600b986 */ /* 0x0003e2000c101124 */
[----:B------:R-:W-:Y:S05]  /*3f10*/  @P2 BRA `(.L_x_118) ;  /* 0x00000000000c2947 */ /* 0x000fea0003800000 */
[----:B--2---:R-:W1:Y:S02]  /*3f20*/  LDG.E.U8 R105, desc[UR36][R10.64+0x51] ;  /* 0x000051240a697981 */ /* 0x004e64000c1e1100 */
[----:B-1----:R-:W-:-:S05]  /*3f30*/  PRMT R13, R105, 0x8880, RZ ;  /* 0x00008880690d7816 */ /* 0x002fca00000000ff */
[----:B------:R-:W-:-:S07]  /*3f40*/  IMAD R22, R13, R104, RZ ;  /* 0x000000680d167224 */ /* 0x000fce00078e02ff */
.L_x_118:
[----:B------:R-:W-:Y:S05]  /*3f50*/  BSYNC B1 ;  /* 0x0000000000017941 */ /* 0x000fea0003800000 */
.L_x_117:
[----:B------:R-:W-:Y:S01]  /*3f60*/  @!P2 IMAD R67, R67, R23, R22 ;  /* 0x000000174343a224 */ /* 0x000fe200078e0216 */
[----:B------:R-:W-:Y:S04]  /*3f70*/  BSSY B1, `(.L_x_119) ;  /* 0x0000006000017945 */ /* 0x000fe80003800000 */
[----:B------:R0:W-:Y:S01]  /*3f80*/  @!P2 STG.E.U8 desc[UR36][R6.64+0x51], R67 ;  /* 0x000051430600a986 */ /* 0x0001e2000c101124 */
[----:B------:R-:W-:Y:S05]  /*3f90*/  @P5 BRA `(.L_x_120) ;  /* 0x00000000000c5947 */ /* 0x000fea0003800000 */
[----:B--2---:R-:W1:Y:S02]  /*3fa0*/  LDG.E.U8 R105, desc[UR36][R8.64+0x58] ;  /* 0x0000582408697981 */ /* 0x004e64000c1e1100 */
[----:B-1----:R-:W-:-:S05]  /*3fb0*/  PRMT R13, R105, 0x8880, RZ ;  /* 0x00008880690d7816 */ /* 0x002fca00000000ff */
[----:B------:R-:W-:-:S07]  /*3fc0*/  IMAD R22, R13, R104, RZ ;  /* 0x000000680d167224 */ /* 0x000fce00078e02ff */
.L_x_120:
[----:B------:R-:W-:Y:S05]  /*3fd0*/  BSYNC B1 ;  /* 0x0000000000017941 */ /* 0x000fea0003800000 */
.L_x_119:
[----:B-1----:R-:W-:Y:S01]  /*3fe0*/  @!P5 IMAD R13, R68, R23, R22 ;  /* 0x00000017440dd224 */ /* 0x002fe200078e0216 */
[----:B------:R-:W-:Y:S04]  /*3ff0*/  BSSY B1, `(.L_x_121) ;  /* 0x0000006000017945 */ /* 0x000fe80003800000 */
[----:B------:R1:W-:Y:S01]  /*4000*/  @!P5 STG.E.U8 desc[UR36][R4.64+0x58], R13 ;  /* 0x0000580d0400d986 */ /* 0x0003e2000c101124 */
[----:B------:R-:W-:Y:S05]  /*4010*/  @P4 BRA `(.L_x_122) ;  /* 0x00000000000c4947 */ /* 0x000fea0003800000 */
[----:B--2---:R-:W1:Y:S02]  /*4020*/  LDG.E.U8 R105, desc[UR36][R8.64+0x59] ;  /* 0x0000592408697981 */ /* 0x004e64000c1e1100 */
[----:B-1----:R-:W-:-:S05]  /*4030*/  PRMT R13, R105, 0x8880, RZ ;  /* 0x00008880690d7816 */ /* 0x002fca00000000ff */
[----:B------:R-:W-:-:S07]  /*4040*/  IMAD R22, R13, R104, RZ ;  /* 0x000000680d167224 */ /* 0x000fce00078e02ff */
.L_x_122:
[----:B------:R-:W-:Y:S05]  /*4050*/  BSYNC B1 ;  /* 0x0000000000017941 */ /* 0x000fea0003800000 */
.L_x_121:
        /* <DEDUP_REMOVED lines=13> */
.L_x_124:
[----:B------:R-:W-:Y:S05]  /*4130*/  BSYNC B1 ;  /* 0x0000000000017941 */ /* 0x000fea0003800000 */
.L_x_123:
[----:B-1----:R-:W-:Y:S01]  /*4140*/  @!P1 IMAD R13, R70, R23, R22 ;  /* 0x00000017460d9224 */ /* 0x002fe200078e0216 */
[----:B------:R-:W-:Y:S04]  /*4150*/  BSSY B1, `(.L_x_125) ;  /* 0x0000006000017945 */ /* 0x000fe80003800000 */
[----:B------:R1:W-:Y:S01]  /*4160*/  @!P1 STG.E.U8 desc[UR36][R6.64+0x58], R13 ;  /* 0x0000580d06009986 */ /* 0x0003e2000c101124 */
[----:B------:R-:W-:Y:S05]  /*4170*/  @P0 BRA `(.L_x_126) ;  /* 0x00000000000c0947 */ /* 0x000fea0003800000 */
[----:B--2---:R-:W1:Y:S02]  /*4180*/  LDG.E.U8 R105, desc[UR36][R10.64+0x59] ;  /* 0x000059240a697981 */ /* 0x004e64000c1e1100 */
[----:B-1----:R-:W-:-:S05]  /*4190*/  PRMT R13, R105, 0x8880, RZ ;  /* 0x00008880690d7816 */ /* 0x002fca00000000ff */
[----:B------:R-:W-:-:S07]  /*41a0*/  IMAD R22, R13, R104, RZ ;  /* 0x000000680d167224 */ /* 0x000fce00078e02ff */
.L_x_126:
[----:B------:R-:W-:Y:S05]  /*41b0*/  BSYNC B1 ;  /* 0x0000000000017941 */ /* 0x000fea0003800000 */
.L_x_125:
[----:B------:R-:W-:Y:S01]  /*41c0*/  @!P0 IMAD R71, R71, R23, R22 ;  /* 0x0000001747478224 */ /* 0x000fe200078e0216 */
[----:B------:R-:W-:Y:S04]  /*41d0*/  BSSY B1, `(.L_x_127) ;  /* 0x0000006000017945 */ /* 0x000fe80003800000 */
[----:B------:R0:W-:Y:S01]  /*41e0*/  @!P0 STG.E.U8 desc[UR36][R6.64+0x59], R71 ;  /* 0x0000594706008986 */ /* 0x0001e2000c101124 */
[----:B------:R-:W-:Y:S05]  /*41f0*/  @P5 BRA `(.L_x_128) ;  /* 0x00000000000c5947 */ /* 0x000fea0003800000 */
[----:B--2---:R-:W1:Y:S02]  /*4200*/  LDG.E.U8 R105, desc[UR36][R8.64+0x60] ;  /* 0x0000602408697981 */ /* 0x004e64000c1e1100 */
[----:B-1----:R-:W-:-:S05]  /*4210*/  PRMT R13, R105, 0x8880, RZ ;  /* 0x00008880690d7816 */ /* 0x002fca00000000ff */
[----:B------:R-:W-:-:S07]  /*4220*/  IMAD R22, R13, R104, RZ ;  /* 0x000000680d167224 */ /* 0x000fce00078e02ff */
.L_x_128:
[----:B------:R-:W-:Y:S05]  /*4230*/  BSYNC B1 ;  /* 0x0000000000017941 */ /* 0x000fea0003800000 */
.L_x_127:
[----:B-1----:R-:W-:Y:S01]  /*4240*/  @!P5 IMAD R13, R40, R23, R22 ;  /* 0x00000017280dd224 */ /* 0x002fe200078e0216 */
[----:B------:R-:W-:Y:S04]  /*4250*/  BSSY B1, `(.L_x_129) ;  /* 0x0000006000017945 */ /* 0x000fe80003800000 */
[----:B------:R1:W-:Y:S01]  /*4260*/  @!P5 STG.E.U8 desc[UR36][R4.64+0x60], R13 ;  /* 0x0000600d0400d986 */ /* 0x0003e2000c101124 */
[----:B------:R-:W-:Y:S05]  /*4270*/  @P4 BRA `(.L_x_130) ;  /* 0x00000000000c4947 */ /* 0x000fea0003800000 */
[----:B--2---:R-:W1:Y:S02]  /*4280*/  LDG.E.U8 R105, desc[UR36][R8.64+0x61] ;  /* 0x0000612408697981 */ /* 0x004e64000c1e1100 */
[----:B-1----:R-:W-:-:S05]  /*4290*/  PRMT R13, R105, 0x8880, RZ ;  /* 0x00008880690d7816 */ /* 0x002fca00000000ff */
[----:B------:R-:W-:-:S07]  /*42a0*/  IMAD R22, R13, R104, RZ ;  /* 0x000000680d167224 */ /* 0x000fce00078e02ff */
.L_x_130:
[----:B------:R-:W-:Y:S05]  /*42b0*/  BSYNC B1 ;  /* 0x0000000000017941 */ /* 0x000fea0003800000 */
.L_x_129:
        /* <DEDUP_REMOVED lines=13> */
.L_x_132:
[----:B------:R-:W-:Y:S05]  /*4390*/  BSYNC B1 ;  /* 0x0000000000017941 */ /* 0x000fea0003800000 */
.L_x_131:
[----:B-1----:R-:W-:Y:S01]  /*43a0*/  @!P3 IMAD R13, R42, R23, R22 ;  /* 0x000000172a0db224 */ /* 0x002fe200078e0216 */
[----:B------:R-:W-:Y:S04]  /*43b0*/  BSSY B1, `(.L_x_133) ;  /* 0x0000006000017945 */ /* 0x000fe80003800000 */
[----:B------:R1:W-:Y:S01]  /*43c0*/  @!P3 STG.E.U8 desc[UR36][R6.64+0x60], R13 ;  /* 0x0000600d0600b986 */ /* 0x0003e2000c101124 */
[----:B------:R-:W-:Y:S05]  /*43d0*/  @P2 BRA `(.L_x_134) ;  /* 0x00000000000c2947 */ /* 0x000fea0003800000 */
[----:B--2---:R-:W1:Y:S02]  /*43e0*/  LDG.E.U8 R105, desc[UR36][R10.64+0x61] ;  /* 0x000061240a697981 */ /* 0x004e64000c1e1100 */
[----:B-1----:R-:W-:-:S05]  /*43f0*/  PRMT R13, R105, 0x8880, RZ ;  /* 0x00008880690d7816 */ /* 0x002fca00000000ff */
[----:B------:R-:W-:-:S07]  /*4400*/  IMAD R22, R13, R104, RZ ;  /* 0x000000680d167224 */ /* 0x000fce00078e02ff */
.L_x_134:
[----:B------:R-:W-:Y:S05]  /*4410*/  BSYNC B1 ;  /* 0x0000000000017941 */ /* 0x000fea0003800000 */
.L_x_133:
[----:B------:R-:W-:Y:S01]  /*4420*/  @!P2 IMAD R43, R43, R23, R22 ;  /* 0x000000172b2ba224 */ /* 0x000fe200078e0216 */
[----:B------:R-:W-:Y:S04]  /*4430*/  BSSY B1, `(.L_x_135) ;  /* 0x0000006000017945 */ /* 0x000fe80003800000 */
[----:B------:R0:W-:Y:S01]  /*4440*/  @!P2 STG.E.U8 desc[UR36][R6.64+0x61], R43 ;  /* 0x0000612b0600a986 */ /* 0x0001e2000c101124 */
[----:B------:R-:W-:Y:S05]  /*4450*/  @P5 BRA `(.L_x_136) ;  /* 0x00000000000c5947 */ /* 0x000fea0003800000 */
[----:B--2---:R-:W1:Y:S02]  /*4460*/  LDG.E.U8 R105, desc[UR36][R8.64+0x68] ;  /* 0x0000682408697981 */ /* 0x004e64000c1e1100 */
[----:B-1----:R-:W-:-:S05]  /*4470*/  PRMT R13, R105, 0x8880, RZ ;  /* 0x00008880690d7816 */ /* 0x002fca00000000ff */
[----:B------:R-:W-:-:S07]  /*4480*/  IMAD R22, R13, R104, RZ ;  /* 0x000000680d167224 */ /* 0x000fce00078e02ff */
.L_x_136:
[----:B------:R-:W-:Y:S05]  /*4490*/  BSYNC B1 ;  /* 0x0000000000017941 */ /* 0x000fea0003800000 */
.L_x_135:
[----:B-1----:R-:W-:Y:S01]  /*44a0*/  @!P5 IMAD R13, R44, R23, R22 ;  /* 0x000000172c0dd224 */ /* 0x002fe200078e0216 */
[----:B------:R-:W-:Y:S04]  /*44b0*/  BSSY B1, `(.L_x_137) ;  /* 0x0000006000017945 */ /* 0x000fe80003800000 */
[----:B------:R1:W-:Y:S01]  /*44c0*/  @!P5 STG.E.U8 desc[UR36][R4.64+0x68], R13 ;  /* 0x0000680d0400d986 */ /* 0x0003e2000c101124 */
[----:B------:R-:W-:Y:S05]  /*44d0*/  @P4 BRA `(.L_x_138) ;  /* 0x00000000000c4947 */ /* 0x000fea0003800000 */
[----:B--2---:R-:W1:Y:S02]  /*44e0*/  LDG.E.U8 R105, desc[UR36][R8.64+0x69] ;  /* 0x0000692408697981 */ /* 0x004e64000c1e1100 */
[----:B-1----:R-:W-:-:S05]  /*44f0*/  PRMT R13, R105, 0x8880, RZ ;  /* 0x00008880690d7816 */ /* 0x002fca00000000ff */
[----:B------:R-:W-:-:S07]  /*4500*/  IMAD R22, R13, R104, RZ ;  /* 0x000000680d167224 */ /* 0x000fce00078e02ff */
.L_x_138:
[----:B------:R-:W-:Y:S05]  /*4510*/  BSYNC B1 ;  /* 0x0000000000017941 */ /* 0x000fea0003800000 */
.L_x_137:
        /* <DEDUP_REMOVED lines=13> */
.L_x_140:
[----:B------:R-:W-:Y:S05]  /*45f0*/  BSYNC B1 ;  /* 0x0000000000017941 */ /* 0x000fea0003800000 */
.L_x_139:
[----:B-1----:R-:W-:Y:S01]  /*4600*/  @!P1 IMAD R13, R46, R23, R22 ;  /* 0x000000172e0d9224 */ /* 0x002fe200078e0216 */
[----:B------:R-:W-:Y:S04]  /*4610*/  BSSY B1, `(.L_x_141) ;  /* 0x0000006000017945 */ /* 0x000fe80003800000 */
[----:B------:R1:W-:Y:S01]  /*4620*/  @!P1 STG.E.U8 desc[UR36][R6.64+0x68], R13 ;  /* 0x0000680d06009986 */ /* 0x0003e2000c101124 */
[----:B------:R-:W-:Y:S05]  /*4630*/  @P0 BRA `(.L_x_142) ;  /* 0x00000000000c0947 */ /* 0x000fea0003800000 */
[----:B--2---:R-:W1:Y:S02]  /*4640*/  LDG.E.U8 R105, desc[UR36][R10.64+0x69] ;  /* 0x000069240a697981 */ /* 0x004e64000c1e1100 */
[----:B-1----:R-:W-:-:S05]  /*4650*/  PRMT R13, R105, 0x8880, RZ ;  /* 0x00008880690d7816 */ /* 0x002fca00000000ff */
[----:B------:R-:W-:-:S07]  /*4660*/  IMAD R22, R13, R104, RZ ;  /* 0x000000680d167224 */ /* 0x000fce00078e02ff */
.L_x_142:
[----:B------:R-:W-:Y:S05]  /*4670*/  BSYNC B1 ;  /* 0x0000000000017941 */ /* 0x000fea0003800000 */
.L_x_141:
[----:B------:R-:W-:Y:S01]  /*4680*/  @!P0 IMAD R47, R47, R23, R22 ;  /* 0x000000172f2f8224 */ /* 0x000fe200078e0216 */
[----:B------:R-:W-:Y:S04]  /*4690*/  BSSY B1, `(.L_x_143) ;  /* 0x0000006000017945 */ /* 0x000fe80003800000 */
[----:B------:R0:W-:Y:S01]  /*46a0*/  @!P0 STG.E.U8 desc[UR36][R6.64+0x69], R47 ;  /* 0x0000692f06008986 */ /* 0x0001e2000c101124 */
[----:B------:R-:W-:Y:S05]  /*46b0*/  @P5 BRA `(.L_x_144) ;  /* 0x00000000000c5947 */ /* 0x000fea0003800000 */
[----:B--2---:R-:W1:Y:S02]  /*46c0*/  LDG.E.U8 R105, desc[UR36][R8.64+0x70] ;  /* 0x0000702408697981 */ /* 0x004e64000c1e1100 */
[----:B-1----:R-:W-:-:S05]  /*46d0*/  PRMT R13, R105, 0x8880, RZ ;  /* 0x00008880690d7816 */ /* 0x002fca00000000ff */
[----:B------:R-:W-:-:S07]  /*46e0*/  IMAD R22, R13, R104, RZ ;  /* 0x000000680d167224 */ /* 0x000fce00078e02ff */
.L_x_144:
[----:B------:R-:W-:Y:S05]  /*46f0*/  BSYNC B1 ;  /* 0x0000000000017941 */ /* 0x000fea0003800000 */
.L_x_143:
[----:B-1----:R-:W-:Y:S01]  /*4700*/  @!P5 IMAD R13, R48, R23, R22 ;  /* 0x00000017300dd224 */ /* 0x002fe200078e0216 */
[----:B------:R-:W-:Y:S04]  /*4710*/  BSSY B1, `(.L_x_145) ;  /* 0x0000006000017945 */ /* 0x000fe80003800000 */
[----:B------:R1:W-:Y:S01]  /*4720*/  @!P5 STG.E.U8 desc[UR36][R4.64+0x70], R13 ;  /* 0x0000700d0400d986 */ /* 0x0003e2000c101124 */
[----:B------:R-:W-:Y:S05]  /*4730*/  @P4 BRA `(.L_x_146) ;  /* 0x00000000000c4947 */ /* 0x000fea0003800000 */
[----:B--2---:R-:W1:Y:S02]  /*4740*/  LDG.E.U8 R105, desc[UR36][R8.64+0x71] ;  /* 0x0000712408697981 */ /* 0x004e64000c1e1100 */
[----:B-1----:R-:W-:-:S05]  /*4750*/  PRMT R13, R105, 0x8880, RZ ;  /* 0x00008880690d7816 */ /* 0x002fca00000000ff */
[----:B------:R-:W-:-:S07]  /*4760*/  IMAD R22, R13, R104, RZ ;  /* 0x000000680d167224 */ /* 0x000fce00078e02ff */
.L_x_146:
[----:B------:R-:W-:Y:S05]  /*4770*/  BSYNC B1 ;  /* 0x0000000000017941 */ /* 0x000fea0003800000 */
.L_x_145:
        /* <DEDUP_REMOVED lines=13> */
.L_x_148:
[----:B------:R-:W-:Y:S05]  /*4850*/  BSYNC B1 ;  /* 0x0000000000017941 */ /* 0x000fea0003800000 */
.L_x_147:
[----:B-1----:R-:W-:Y:S01]  /*4860*/  @!P3 IMAD R13, R50, R23, R22 ;  /* 0x00000017320db224 */ /* 0x002fe200078e0216 */
[----:B------:R-:W-:Y:S04]  /*4870*/  BSSY B1, `(.L_x_149) ;  /* 0x0000006000017945 */ /* 0x000fe80003800000 */
[----:B------:R1:W-:Y:S01]  /*4880*/  @!P3 STG.E.U8 desc[UR36][R6.64+0x70], R13 ;  /* 0x0000700d0600b986 */ /* 0x0003e2000c101124 */
[----:B------:R-:W-:Y:S05]  /*4890*/  @P2 BRA `(.L_x_150) ;  /* 0x00000000000c2947 */ /* 0x000fea0003800000 */
[----:B--2---:R-:W1:Y:S02]  /*48a0*/  LDG.E.U8 R105, desc[UR36][R10.64+0x71] ;  /* 0x000071240a697981 */ /* 0x004e64000c1e1100 */
[----:B-1----:R-:W-:-:S05]  /*48b0*/  PRMT R13, R105, 0x8880, RZ ;  /* 0x00008880690d7816 */ /* 0x002fca00000000ff */
[----:B------:R-:W-:-:S07]  /*48c0*/  IMAD R22, R13, R104, RZ ;  /* 0x000000680d167224 */ /* 0x000fce00078e02ff */
.L_x_150:
[----:B------:R-:W-:Y:S05]  /*48d0*/  BSYNC B1 ;  /* 0x0000000000017941 */ /* 0x000fea0003800000 */
.L_x_149:
[----:B------:R-:W-:Y:S01]  /*48e0*/  @!P2 IMAD R51, R51, R23, R22 ;  /* 0x000000173333a224 */ /* 0x000fe200078e0216 */
[----:B------:R-:W-:Y:S04]  /*48f0*/  BSSY B1, `(.L_x_151) ;  /* 0x0000006000017945 */ /* 0x000fe80003800000 */
[----:B------:R0:W-:Y:S01]  /*4900*/  @!P2 STG.E.U8 desc[UR36][R6.64+0x71], R51 ;  /* 0x000071330600a986 */ /* 0x0001e2000c101124 */
[----:B------:R-:W-:Y:S05]  /*4910*/  @P5 BRA `(.L_x_152) ;  /* 0x00000000000c5947 */ /* 0x000fea0003800000 */
[----:B--2---:R-:W1:Y:S02]  /*4920*/  LDG.E.U8 R105, desc[UR36][R8.64+0x78] ;  /* 0x0000782408697981 */ /* 0x004e64000c1e1100 */
[----:B-1----:R-:W-:-:S05]  /*4930*/  PRMT R13, R105, 0x8880, RZ ;  /* 0x00008880690d7816 */ /* 0x002fca00000000ff */
[----:B------:R-:W-:-:S07]  /*4940*/  IMAD R22, R13, R104, RZ ;  /* 0x000000680d167224 */ /* 0x000fce00078e02ff */
.L_x_152:
[----:B------:R-:W-:Y:S05]  /*4950*/  BSYNC B1 ;  /* 0x0000000000017941 */ /* 0x000fea0003800000 */
.L_x_151:
[----:B-1----:R-:W-:Y:S01]  /*4960*/  @!P5 IMAD R13, R52, R23, R22 ;  /* 0x00000017340dd224 */ /* 0x002fe200078e0216 */
[----:B------:R-:W-:Y:S04]  /*4970*/  BSSY B1, `(.L_x_153) ;  /* 0x0000006000017945 */ /* 0x000fe80003800000 */
[----:B------:R1:W-:Y:S01]  /*4980*/  @!P5 STG.E.U8 desc[UR36][R4.64+0x78], R13 ;  /* 0x0000780d0400d986 */ /* 0x0003e2000c101124 */
[----:B------:R-:W-:Y:S05]  /*4990*/  @P4 BRA `(.L_x_154) ;  /* 0x00000000000c4947 */ /* 0x000fea0003800000 */
[----:B--2---:R-:W1:Y:S02]  /*49a0*/  LDG.E.U8 R105, desc[UR36][R8.64+0x79] ;  /* 0x0000792408697981 */ /* 0x004e64000c1e1100 */
[----:B-1----:R-:W-:-:S05]  /*49b0*/  PRMT R13, R105, 0x8880, RZ ;  /* 0x00008880690d7816 */ /* 0x002fca00000000ff */
[----:B------:R-:W-:-:S07]  /*49c0*/  IMAD R22, R13, R104, RZ ;  /* 0x000000680d167224 */ /* 0x000fce00078e02ff */
.L_x_154:
[----:B------:R-:W-:Y:S05]  /*49d0*/  BSYNC B1 ;  /* 0x0000000000017941 */ /* 0x000fea0003800000 */
.L_x_153:
        /* <DEDUP_REMOVED lines=13> */
.L_x_156:
[----:B------:R-:W-:Y:S05]  /*4ab0*/  BSYNC B1 ;  /* 0x0000000000017941 */ /* 0x000fea0003800000 */
.L_x_155:
[----:B-1----:R-:W-:Y:S01]  /*4ac0*/  @!P1 IMAD R13, R54, R23, R22 ;  /* 0x00000017360d9224 */ /* 0x002fe200078e0216 */
[----:B------:R-:W-:Y:S04]  /*4ad0*/  BSSY B1, `(.L_x_157) ;  /* 0x0000006000017945 */ /* 0x000fe80003800000 */
[----:B------:R1:W-:Y:S01]  /*4ae0*/  @!P1 STG.E.U8 desc[UR36][R6.64+0x78], R13 ;  /* 0x0000780d06009986 */ /* 0x0003e2000c101124 */
[----:B------:R-:W-:Y:S05]  /*4af0*/  @P4 BRA `(.L_x_158) ;  /* 0x00000000000c4947 */ /* 0x000fea0003800000 */
[----:B--2---:R-:W1:Y:S02]  /*4b00*/  LDG.E.U8 R105, desc[UR36][R10.64+0x79] ;  /* 0x000079240a697981 */ /* 0x004e64000c1e1100 */
[----:B-1----:R-:W-:-:S05]  /*4b10*/  PRMT R13, R105, 0x8880, RZ ;  /* 0x00008880690d7816 */ /* 0x002fca00000000ff */
[----:B------:R-:W-:-:S07]  /*4b20*/  IMAD R22, R13, R104, RZ ;  /* 0x000000680d167224 */ /* 0x000fce00078e02ff */
.L_x_158:
[----:B------:R-:W-:Y:S05]  /*4b30*/  BSYNC B1 ;  /* 0x0000000000017941 */ /* 0x000fea0003800000 */
.L_x_157:
[----:B------:R-:W-:Y:S01]  /*4b40*/  @!P4 IMAD R55, R55, R23, R22 ;  /* 0x000000173737c224 */ /* 0x000fe200078e0216 */
[----:B------:R-:W-:Y:S04]  /*4b50*/  BSSY B1, `(.L_x_159) ;  /* 0x0000006000017945 */ /* 0x000fe80003800000 */
[----:B------:R0:W-:Y:S01]  /*4b60*/  @!P4 STG.E.U8 desc[UR36][R6.64+0x79], R55 ;  /* 0x000079370600c986 */ /* 0x0001e2000c101124 */
[----:B------:R-:W-:Y:S05]  /*4b70*/  @P5 BRA `(.L_x_160) ;  /* 0x00000000000c5947 */ /* 0x000fea0003800000 */
[----:B--2---:R-:W1:Y:S02]  /*4b80*/  LDG.E.U8 R105, desc[UR36][R8.64+0x80] ;  /* 0x0000802408697981 */ /* 0x004e64000c1e1100 */
[----:B-1----:R-:W-:-:S05]  /*4b90*/  PRMT R13, R105, 0x8880, RZ ;  /* 0x00008880690d7816 */ /* 0x002fca00000000ff */
[----:B------:R-:W-:-:S07]  /*4ba0*/  IMAD R22, R13, R104, RZ ;  /* 0x000000680d167224 */ /* 0x000fce00078e02ff */
.L_x_160:
[----:B------:R-:W-:Y:S05]  /*4bb0*/  BSYNC B1 ;  /* 0x0000000000017941 */ /* 0x000fea0003800000 */
.L_x_159:
[----:B-1----:R-:W-:Y:S01]  /*4bc0*/  @!P5 IMAD R13, R24, R23, R22 ;  /* 0x00000017180dd224 */ /* 0x002fe200078e0216 */
[----:B------:R-:W-:Y:S04]  /*4bd0*/  BSSY B1, `(.L_x_161) ;  /* 0x0000006000017945 */ /* 0x000fe80003800000 */
[----:B------:R1:W-:Y:S01]  /*4be0*/  @!P5 STG.E.U8 desc[UR36][R4.64+0x80], R13 ;  /* 0x0000800d0400d986 */ /* 0x0003e2000c101124 */
[----:B------:R-:W-:Y:S05]  /*4bf0*/  @P0 BRA `(.L_x_162) ;  /* 0x00000000000c0947 */ /* 0x000fea0003800000 */
[----:B--2---:R-:W1:Y:S02]  /*4c00*/  LDG.E.U8 R105, desc[UR36][R8.64+0x81] ;  /* 0x0000812408697981 */ /* 0x004e64000c1e1100 */
[----:B-1----:R-:W-:-:S05]  /*4c10*/  PRMT R13, R105, 0x8880, RZ ;  /* 0x00008880690d7816 */ /* 0x002fca00000000ff */
[----:B------:R-:W-:-:S07]  /*4c20*/  IMAD R22, R13, R104, RZ ;  /* 0x000000680d167224 */ /* 0x000fce00078e02ff */
.L_x_162:
[----:B------:R-:W-:Y:S05]  /*4c30*/  BSYNC B1 ;  /* 0x0000000000017941 */ /* 0x000fea0003800000 */
.L_x_161:
        /* <DEDUP_REMOVED lines=13> */
.L_x_164:
[----:B------:R-:W-:Y:S05]  /*4d10*/  BSYNC B1 ;  /* 0x0000000000017941 */ /* 0x000fea0003800000 */
.L_x_163:
[----:B-1----:R-:W-:Y:S01]  /*4d20*/  @!P3 IMAD R13, R26, R23, R22 ;  /* 0x000000171a0db224 */ /* 0x002fe200078e0216 */
[----:B------:R-:W-:Y:S04]  /*4d30*/  BSSY B1, `(.L_x_165) ;  /* 0x0000006000017945 */ /* 0x000fe80003800000 */
[----:B------:R1:W-:Y:S01]  /*4d40*/  @!P3 STG.E.U8 desc[UR36][R6.64+0x80], R13 ;  /* 0x0000800d0600b986 */ /* 0x0003e2000c101124 */
[----:B------:R-:W-:Y:S05]  /*4d50*/  @P2 BRA `(.L_x_166) ;  /* 0x00000000000c2947 */ /* 0x000fea0003800000 */
[----:B--2---:R-:W1:Y:S02]  /*4d60*/  LDG.E.U8 R105, desc[UR36][R10.64+0x81] ;  /* 0x000081240a697981 */ /* 0x004e64000c1e1100 */
[----:B-1----:R-:W-:-:S05]  /*4d70*/  PRMT R13, R105, 0x8880, RZ ;  /* 0x00008880690d7816 */ /* 0x002fca00000000ff */
[----:B------:R-:W-:-:S07]  /*4d80*/  IMAD R22, R13, R104, RZ ;  /* 0x000000680d167224 */ /* 0x000fce00078e02ff */
.L_x_166:
[----:B------:R-:W-:Y:S05]  /*4d90*/  BSYNC B1 ;  /* 0x0000000000017941 */ /* 0x000fea0003800000 */
.L_x_165:
[----:B------:R-:W-:Y:S01]  /*4da0*/  @!P2 IMAD R27, R27, R23, R22 ;  /* 0x000000171b1ba224 */ /* 0x000fe200078e0216 */
[----:B------:R-:W-:Y:S04]  /*4db0*/  BSSY B1, `(.L_x_167) ;  /* 0x0000006000017945 */ /* 0x000fe80003800000 */
[----:B------:R0:W-:Y:S01]  /*4dc0*/  @!P2 STG.E.U8 desc[UR36][R6.64+0x81], R27 ;  /* 0x0000811b0600a986 */ /* 0x0001e2000c101124 */
[----:B------:R-:W-:Y:S05]  /*4dd0*/  @P0 BRA `(.L_x_168) ;  /* 0x00000000000c0947 */ /* 0x000fea0003800000 */
[----:B--2---:R-:W1:Y:S02]  /*4de0*/  LDG.E.U8 R105, desc[UR36][R8.64+0x88] ;  /* 0x0000882408697981 */ /* 0x004e64000c1e1100 */
[----:B-1----:R-:W-:-:S05]  /*4df0*/  PRMT R13, R105, 0x8880, RZ ;  /* 0x00008880690d7816 */ /* 0x002fca00000000ff */
[----:B------:R-:W-:-:S07]  /*4e00*/  IMAD R22, R13, R104, RZ ;  /* 0x000000680d167224 */ /* 0x000fce00078e02ff */
.L_x_168:
[----:B------:R-:W-:Y:S05]  /*4e10*/  BSYNC B1 ;  /* 0x0000000000017941 */ /* 0x000fea0003800000 */
.L_x_167:
[----:B-1----:R-:W-:Y:S01]  /*4e20*/  @!P0 IMAD R13, R28, R23, R22 ;  /* 0x000000171c0d8224 */ /* 0x002fe200078e0216 */
[----:B------:R-:W-:Y:S04]  /*4e30*/  BSSY B1, `(.L_x_169) ;  /* 0x0000006000017945 */ /* 0x000fe80003800000 */
[----:B------:R1:W-:Y:S01]  /*4e40*/  @!P0 STG.E.U8 desc[UR36][R4.64+0x88], R13 ;  /* 0x0000880d04008986 */ /* 0x0003e2000c101124 */
[----:B------:R-:W-:Y:S05]  /*4e50*/  @P5 BRA `(.L_x_170) ;  /* 0x00000000000c5947 */ /* 0x000fea0003800000 */
[----:B--2---:R-:W1:Y:S02]  /*4e60*/  LDG.E.U8 R105, desc[UR36][R8.64+0x89] ;  /* 0x0000892408697981 */ /* 0x004e64000c1e1100 */
[----:B-1----:R-:W-:-:S05]  /*4e70*/  PRMT R13, R105, 0x8880, RZ ;  /* 0x00008880690d7816 */ /* 0x002fca00000000ff */
[----:B------:R-:W-:-:S07]  /*4e80*/  IMAD R22, R13, R104, RZ ;  /* 0x000000680d167224 */ /* 0x000fce00078e02ff */
.L_x_170:
[----:B------:R-:W-:Y:S05]  /*4e90*/  BSYNC B1 ;  /* 0x0000000000017941 */ /* 0x000fea0003800000 */
.L_x_169:
        /* <DEDUP_REMOVED lines=13> */
.L_x_172:
[----:B------:R-:W-:Y:S05]  /*4f70*/  BSYNC B1 ;  /* 0x0000000000017941 */ /* 0x000fea0003800000 */
.L_x_171:
[----:B-1----:R-:W-:Y:S01]  /*4f80*/  @!P4 IMAD R13, R30, R23, R22 ;  /* 0x000000171e0dc224 */ /* 0x002fe200078e0216 */
[----:B------:R-:W-:Y:S04]  /*4f90*/  BSSY B1, `(.L_x_173) ;  /* 0x0000006000017945 */ /* 0x000fe80003800000 */
[----:B------:R1:W-:Y:S01]  /*4fa0*/  @!P4 STG.E.U8 desc[UR36][R6.64+0x88], R13 ;  /* 0x0000880d0600c986 */ /* 0x0003e2000c101124 */
[----:B------:R-:W-:Y:S05]  /*4fb0*/  @P1 BRA `(.L_x_174) ;  /* 0x00000000000c1947 */ /* 0x000fea0003800000 */
[----:B--2---:R-:W1:Y:S02]  /*4fc0*/  LDG.E.U8 R105, desc[UR36][R10.64+0x89] ;  /* 0x000089240a697981 */ /* 0x004e64000c1e1100 */
[----:B-1----:R-:W-:-:S05]  /*4fd0*/  PRMT R13, R105, 0x8880, RZ ;  /* 0x00008880690d7816 */ /* 0x002fca00000000ff */
[----:B------:R-:W-:-:S07]  /*4fe0*/  IMAD R22, R13, R104, RZ ;  /* 0x000000680d167224 */ /* 0x000fce00078e02ff */
.L_x_174:
[----:B------:R-:W-:Y:S05]  /*4ff0*/  BSYNC B1 ;  /* 0x0000000000017941 */ /* 0x000fea0003800000 */
.L_x_173:
[----:B------:R-:W-:Y:S01]  /*5000*/  @!P1 IMAD R31, R31, R23, R22 ;  /* 0x000000171f1f9224 */ /* 0x000fe200078e0216 */
[----:B------:R-:W-:Y:S04]  /*5010*/  BSSY B1, `(.L_x_175) ;  /* 0x0000006000017945 */ /* 0x000fe80003800000 */
[----:B------:R0:W-:Y:S01]  /*5020*/  @!P1 STG.E.U8 desc[UR36][R6.64+0x89], R31 ;  /* 0x0000891f06009986 */ /* 0x0001e2000c101124 */
[----:B------:R-:W-:Y:S05]  /*5030*/  @P3 BRA `(.L_x_176) ;  /* 0x00000000000c3947 */ /* 0x000fea0003800000 */
[----:B--2---:R-:W1:Y:S02]  /*5040*/  LDG.E.U8 R105, desc[UR36][R8.64+0x90] ;  /* 0x0000902408697981 */ /* 0x004e64000c1e1100 */
[----:B-1----:R-:W-:-:S05]  /*5050*/  PRMT R13, R105, 0x8880, RZ ;  /* 0x00008880690d7816 */ /* 0x002fca00000000ff */
[----:B------:R-:W-:-:S07]  /*5060*/  IMAD R22, R13, R104, RZ ;  /* 0x000000680d167224 */ /* 0x000fce00078e02ff */
.L_x_176:
[----:B------:R-:W-:Y:S05]  /*5070*/  BSYNC B1 ;  /* 0x0000000000017941 */ /* 0x000fea0003800000 */
.L_x_175:
[----:B-1----:R-:W-:Y:S01]  /*5080*/  @!P3 IMAD R13, R32, R23, R22 ;  /* 0x00000017200db224 */ /* 0x002fe200078e0216 */
[----:B------:R-:W-:Y:S04]  /*5090*/  BSSY B1, `(.L_x_177) ;  /* 0x0000006000017945 */ /* 0x000fe80003800000 */
[----:B------:R1:W-:Y:S01]  /*50a0*/  @!P3 STG.E.U8 desc[UR36][R4.64+0x90], R13 ;  /* 0x0000900d0400b986 */ /* 0x0003e2000c101124 */
[----:B------:R-:W-:Y:S05]  /*50b0*/  @P5 BRA `(.L_x_178) ;  /* 0x00000000000c5947 */ /* 0x000fea0003800000 */
[----:B--2---:R-:W1:Y:S02]  /*50c0*/  LDG.E.U8 R105, desc[UR36][R8.64+0x91] ;  /* 0x0000912408697981 */ /* 0x004e64000c1e1100 */
[----:B-1----:R-:W-:-:S05]  /*50d0*/  PRMT R13, R105, 0x8880, RZ ;  /* 0x00008880690d7816 */ /* 0x002fca00000000ff */
[----:B------:R-:W-:-:S07]  /*50e0*/  IMAD R22, R13, R104, RZ ;  /* 0x000000680d167224 */ /* 0x000fce00078e02ff */
.L_x_178:
[----:B------:R-:W-:Y:S05]  /*50f0*/  BSYNC B1 ;  /* 0x0000000000017941 */ /* 0x000fea0003800000 */
.L_x_177:
        /* <DEDUP_REMOVED lines=9> */
[----:B------:R-:W-:Y:S01]  /*5190*/  ISETP.LT.OR P3, PT, R3, 0x9, !P3 ;  /* 0x000000090300780c */ /* 0x000fe20005f61670 */
[----:B------:R-:W-:-:S12]  /*51a0*/  @P2 BRA `(.L_x_180) ;  /* 0x00000000000c2947 */ /* 0x000fd80003800000 */
[----:B--2---:R-:W1:Y:S02]  /*51b0*/  LDG.E.U8 R105, desc[UR36][R10.64+0x90] ;  /* 0x000090240a697981 */ /* 0x004e64000c1e1100 */
[----:B-1----:R-:W-:-:S05]  /*51c0*/  PRMT R13, R105, 0x8880, RZ ;  /* 0x00008880690d7816 */ /* 0x002fca00000000ff */
[----:B------:R-:W-:-:S07]  /*51d0*/  IMAD R22, R13, R104, RZ ;  /* 0x000000680d167224 */ /* 0x000fce00078e02ff */
.L_x_180:
[----:B------:R-:W-:Y:S05]  /*51e0*/  BSYNC B1 ;  /* 0x0000000000017941 */ /* 0x000fea0003800000 */
.L_x_179:
[----:B-1----:R-:W-:Y:S01]  /*51f0*/  @!P2 IMAD R13, R34, R23, R22 ;  /* 0x00000017220da224 */ /* 0x002fe200078e0216 */
[----:B------:R-:W-:Y:S04]  /*5200*/  BSSY B1, `(.L_x_181) ;  /* 0x0000006000017945 */ /* 0x000fe80003800000 */
[----:B------:R1:W-:Y:S01]  /*5210*/  @!P2 STG.E.U8 desc[UR36][R6.64+0x90], R13 ;  /* 0x0000900d0600a986 */ /* 0x0003e2000c101124 */
[----:B------:R-:W-:Y:S05]  /*5220*/  @P0 BRA `(.L_x_182) ;  /* 0x00000000000c0947 */ /* 0x000fea0003800000 */
[----:B--2---:R-:W1:Y:S02]  /*5230*/  LDG.E.U8 R105, desc[UR36][R10.64+0x91] ;  /* 0x000091240a697981 */ /* 0x004e64000c1e1100 */
[----:B-1----:R-:W-:-:S05]  /*5240*/  PRMT R13, R105, 0x8880, RZ ;  /* 0x00008880690d7816 */ /* 0x002fca00000000ff */
[----:B------:R-:W-:-:S07]  /*5250*/  IMAD R22, R13, R104, RZ ;  /* 0x000000680d167224 */ /* 0x000fce00078e02ff */
.L_x_182:
[----:B------:R-:W-:Y:S05]  /*5260*/  BSYNC B1 ;  /* 0x0000000000017941 */ /* 0x000fea0003800000 */
.L_x_181:
[----:B------:R-:W-:Y:S01]  /*5270*/  @!P0 IMAD R35, R35, R23, R22 ;  /* 0x0000001723238224 */ /* 0x000fe200078e0216 */
[----:B------:R-:W-:Y:S04]  /*5280*/  BSSY B1, `(.L_x_183) ;  /* 0x0000006000017945 */ /* 0x000fe80003800000 */
[----:B------:R0:W-:Y:S01]  /*5290*/  @!P0 STG.E.U8 desc[UR36][R6.64+0x91], R35 ;  /* 0x0000912306008986 */ /* 0x0001e2000c101124 */
[----:B------:R-:W-:Y:S05]  /*52a0*/  @P5 BRA `(.L_x_184) ;  /* 0x00000000000c5947 */ /* 0x000fea0003800000 */
[----:B--2---:R-:W1:Y:S02]  /*52b0*/  LDG.E.U8 R105, desc[UR36][R8.64+0x98] ;  /* 0x0000982408697981 */ /* 0x004e64000c1e1100 */
[----:B-1----:R-:W-:-:S05]  /*52c0*/  PRMT R13, R105, 0x8880, RZ ;  /* 0x00008880690d7816 */ /* 0x002fca00000000ff */
[----:B------:R-:W-:-:S07]  /*52d0*/  IMAD R22, R13, R104, RZ ;  /* 0x000000680d167224 */ /* 0x000fce00078e02ff */
.L_x_184:
[----:B------:R-:W-:Y:S05]  /*52e0*/  BSYNC B1 ;  /* 0x0000000000017941 */ /* 0x000fea0003800000 */
.L_x_183:
[----:B-1----:R-:W-:Y:S01]  /*52f0*/  @!P5 IMAD R13, R36, R23, R22 ;  /* 0x00000017240dd224 */ /* 0x002fe200078e0216 */
[----:B------:R-:W-:Y:S04]  /*5300*/  BSSY B1, `(.L_x_185) ;  /* 0x0000006000017945 */ /* 0x000fe80003800000 */
[----:B------:R1:W-:Y:S01]  /*5310*/  @!P5 STG.E.U8 desc[UR36][R4.64+0x98], R13 ;  /* 0x0000980d0400d986 */ /* 0x0003e2000c101124 */
[----:B------:R-:W-:Y:S05]  /*5320*/  @P4 BRA `(.L_x_186) ;  /* 0x00000000000c4947 */ /* 0x000fea0003800000 */
[----:B--2---:R-:W1:Y:S02]  /*5330*/  LDG.E.U8 R105, desc[UR36][R8.64+0x99] ;  /* 0x0000992408697981 */ /* 0x004e64000c1e1100 */
[----:B-1----:R-:W-:-:S05]  /*5340*/  PRMT R13, R105, 0x8880, RZ ;  /* 0x00008880690d7816 */ /* 0x002fca00000000ff */
[----:B------:R-:W-:-:S07]  /*5350*/  IMAD R22, R13, R104, RZ ;  /* 0x000000680d167224 */ /* 0x000fce00078e02ff */
.L_x_186:
[----:B------:R-:W-:Y:S05]  /*5360*/  BSYNC B1 ;  /* 0x0000000000017941 */ /* 0x000fea0003800000 */
.L_x_185:
[----:B------:R-:W-:Y:S01]  /*5370*/  @!P4 IMAD R37, R37, R23, R22 ;  /* 0x000000172525c224 */ /* 0x000fe200078e0216 */
[----:B------:R-:W-:Y:S04]  /*5380*/  BSSY B1, `(.L_x_187) ;  /* 0x0000006000017945 */ /* 0x000fe80003800000 */
[----:B------:R0:W-:Y:S01]  /*5390*/  @!P4 STG.E.U8 desc[UR36][R4.64+0x99], R37 ;  /* 0x000099250400c986 */ /* 0x0001e2000c101124 */
[----:B------:R-:W-:Y:S05]  /*53a0*/  @P3 BRA `(.L_x_188) ;  /* 0x00000000000c3947 */ /* 0x000fea0003800000 */
[----:B--2---:R-:W0:Y:S02]  /*53b0*/  LDG.E.U8 R105, desc[UR36][R10.64+0x98] ;  /* 0x000098240a697981 */ /* 0x004e24000c1e1100 */
[----:B01-3--:R-:W-:-:S05]  /*53c0*/  PRMT R5, R105, 0x8880, RZ ;  /* 0x0000888069057816 */ /* 0x00bfca00000000ff */
[----:B------:R-:W-:-:S07]  /*53d0*/  IMAD R22, R5, R104, RZ ;  /* 0x0000006805167224 */ /* 0x000fce00078e02ff */
.L_x_188:
[----:B------:R-:W-:Y:S05]  /*53e0*/  BSYNC B1 ;  /* 0x0000000000017941 */ /* 0x000fea0003800000 */
.L_x_187:
[----:B01-3--:R-:W-:Y:S01]  /*53f0*/  @!P3 IMAD R5, R38, R23, R22 ;  /* 0x000000172605b224 */ /* 0x00bfe200078e0216 */
[----:B------:R-:W-:Y:S01]  /*5400*/  ISETP.LT.OR P1, PT, R3, 0x9, !P1 ;  /* 0x000000090300780c */ /* 0x000fe20004f21670 */
[----:B------:R-:W-:Y:S03]  /*5410*/  BSSY B1, `(.L_x_189) ;  /* 0x0000006000017945 */ /* 0x000fe60003800000 */
[----:B------:R0:W-:Y:S09]  /*5420*/  @!P3 STG.E.U8 desc[UR36][R6.64+0x98], R5 ;  /* 0x000098050600b986 */ /* 0x0001f2000c101124 */
[----:B------:R-:W-:Y:S05]  /*5430*/  @P1 BRA `(.L_x_190) ;  /* 0x00000000000c1947 */ /* 0x000fea0003800000 */
[----:B--2---:R-:W2:Y:S02]  /*5440*/  LDG.E.U8 R105, desc[UR36][R10.64+0x99] ;  /* 0x000099240a697981 */ /* 0x004ea4000c1e1100 */
[----:B--2---:R-:W-:-:S05]  /*5450*/  PRMT R3, R105, 0x8880, RZ ;  /* 0x0000888069037816 */ /* 0x004fca00000000ff */
[----:B------:R-:W-:-:S07]  /*5460*/  IMAD R22, R3, R104, RZ ;  /* 0x0000006803167224 */ /* 0x000fce00078e02ff */
.L_x_190:
[----:B------:R-:W-:Y:S05]  /*5470*/  BSYNC B1 ;  /* 0x0000000000017941 */ /* 0x000fea0003800000 */
.L_x_189:
[----:B------:R-:W-:Y:S01]  /*5480*/  IMAD R39, R39, R23, R22 ;  /* 0x0000001727277224 */ /* 0x000fe200078e0216 */
[----:B------:R-:W-:Y:S06]  /*5490*/  @P1 BRA `(.L_x_191) ;  /* 0x0000001000681947 */ /* 0x000fec0003800000 */
[----:B------:R1:W-:Y:S01]  /*54a0*/  STG.E.U8 desc[UR36][R6.64+0x99], R39 ;  /* 0x0000992706007986 */ /* 0x0003e2000c101124 */
[----:B------:R-:W-:Y:S05]  /*54b0*/  BRA `(.L_x_191) ;  /* 0x0000001000607947 */ /* 0x000fea0003800000 */
.L_x_30:
[C---:B------:R-:W-:Y:S02]  /*54c0*/  ISETP.GE.AND P0, PT, R12.reuse, 0x1, PT ;  /* 0x000000010c00780c */ /* 0x040fe40003f06270 */
[----:B------:R-:W-:Y:S02]  /*54d0*/  ISETP.GE.AND P1, PT, R12, 0x2, PT ;  /* 0x000000020c00780c */ /* 0x000fe40003f26270 */
[C---:B------:R-:W-:Y:S02]  /*54e0*/  ISETP.LT.OR P4, PT, R3.reuse, 0x1, !P0 ;  /* 0x000000010300780c */ /* 0x040fe40004781670 */
[C---:B------:R-:W-:Y:S02]  /*54f0*/  ISETP.LT.OR P5, PT, R3.reuse, 0x1, !P1 ;  /* 0x000000010300780c */ /* 0x040fe40004fa1670 */
[C---:B------:R-:W-:Y:S02]  /*5500*/  ISETP.LT.OR P0, PT, R3.reuse, 0x9, !P0 ;  /* 0x000000090300780c */ /* 0x040fe40004701670 */
[----:B------:R-:W-:-:S02]  /*5510*/  ISETP.LT.OR P1, PT, R3, 0x9, !P1 ;  /* 0x000000090300780c */ /* 0x000fc40004f21670 */
[C---:B------:R-:W-:Y:S02]  /*5520*/  ISETP.GE.AND P3, PT, R12.reuse, 0x9, PT ;  /* 0x000000090c00780c */ /* 0x040fe40003f66270 */
[----:B------:R-:W-:-:S03]  /*5530*/  ISETP.GE.AND P2, PT, R12, 0xa, PT ;  /* 0x0000000a0c00780c */ /* 0x000fc60003f46270 */
[-C--:B------:R-:W-:Y:S02]  /*5540*/  @!P4 IMAD R9, R88, R23.reuse, RZ ;  /* 0x000000175809c224 */ /* 0x080fe400078e02ff */
[-C--:B------:R-:W-:Y:S02]  /*5550*/  @!P5 IMAD R89, R89, R23.reuse, RZ ;  /* 0x000000175959d224 */ /* 0x080fe400078e02ff */
[-C--:B------:R-:W-:Y:S01]  /*5560*/  @!P0 IMAD R11, R90, R23.reuse, RZ ;  /* 0x000000175a0b8224 */ /* 0x080fe200078e02ff */
[----:B------:R0:W-:Y:S01]  /*5570*/  @!P4 STG.E.U8 desc[UR36][R4.64], R9 ;  /* 0x000000090400c986 */ /* 0x0001e2000c101124 */
[----:B------:R-:W-:Y:S01]  /*5580*/  ISETP.LT.OR P4, PT, R3, 0x1, !P3 ;  /* 0x000000010300780c */ /* 0x000fe20005f81670 */
[----:B------:R-:W-:Y:S02]  /*5590*/  @!P1 IMAD R91, R91, R23, RZ ;  /* 0x000000175b5b9224 */ /* 0x000fe400078e02ff */
[----:B------:R-:W-:Y:S01]  /*55a0*/  @!P5 STG.E.U8 desc[UR36][R4.64+0x1], R89 ;  /* 0x000001590400d986 */ /* 0x000fe2000c101124 */
[----:B------:R-:W-:-:S02]  /*55b0*/  ISETP.LT.OR P5, PT, R3, 0x1, !P2 ;  /* 0x000000010300780c */ /* 0x000fc400057a1670 */
[C---:B------:R-:W-:Y:S01]  /*55c0*/  ISETP.LT.OR P2, PT, R3.reuse, 0x9, !P2 ;  /* 0x000000090300780c */ /* 0x040fe20005741670 */
[----:B------:R1:W-:Y:S01]  /*55d0*/  @!P0 STG.E.U8 desc[UR36][R6.64], R11 ;  /* 0x0000000b06008986 */ /* 0x0003e2000c101124 */
[----:B------:R-:W-:Y:S02]  /*55e0*/  ISETP.LT.OR P0, PT, R3, 0x9, !P3 ;  /* 0x000000090300780c */ /* 0x000fe40005f01670 */
[C---:B------:R-:W-:Y:S01]  /*55f0*/  ISETP.GE.AND P3, PT, R12.reuse, 0x11, PT ;  /* 0x000000110c00780c */ /* 0x040fe20003f66270 */
[----:B------:R-:W-:Y:S01]  /*5600*/  @!P1 STG.E.U8 desc[UR36][R6.64+0x1], R91 ;  /* 0x0000015b06009986 */ /* 0x000fe2000c101124 */
[----:B------:R-:W-:Y:S01]  /*5610*/  ISETP.GE.AND P1, PT, R12, 0x12, PT ;  /* 0x000000120c00780c */ /* 0x000fe20003f26270 */
[----:B------:R-:W-:-:S04]  /*5620*/  @!P4 IMAD R13, R92, R23, RZ ;  /* 0x000000175c0dc224 */ /* 0x000fc800078e02ff */
[-C--:B------:R-:W-:Y:S01]  /*5630*/  @!P5 IMAD R93, R93, R23.reuse, RZ ;  /* 0x000000175d5dd224 */ /* 0x080fe200078e02ff */
[----:B------:R-:W-:Y:S01]  /*5640*/  @!P4 STG.E.U8 desc[UR36][R4.64+0x8], R13 ;  /* 0x0000080d0400c986 */ /* 0x000fe2000c101124 */
[----:B------:R-:W-:Y:S01]  /*5650*/  ISETP.LT.OR P4, PT, R3, 0x1, !P3 ;  /* 0x000000010300780c */ /* 0x000fe20005f81670 */
[-C--:B------:R-:W-:Y:S02]  /*5660*/  @!P2 IMAD R95, R95, R23.reuse, RZ ;  /* 0x000000175f5fa224 */ /* 0x080fe400078e02ff */
[----:B------:R-:W-:Y:S01]  /*5670*/  @!P5 STG.E.U8 desc[UR36][R4.64+0x9], R93 ;  /* 0x0000095d0400d986 */ /* 0x000fe2000c101124 */
[C---:B------:R-:W-:Y:S01]  /*5680*/  ISETP.LT.OR P5, PT, R3.reuse, 0x1, !P1 ;  /* 0x000000010300780c */ /* 0x040fe20004fa1670 */
[----:B0-----:R-:W-:Y:S01]  /*5690*/  @!P0 IMAD R9, R94, R23, RZ ;  /* 0x000000175e098224 */ /* 0x001fe200078e02ff */
[----:B------:R-:W-:Y:S01]  /*56a0*/  ISETP.LT.OR P1, PT, R3, 0x9, !P1 ;  /* 0x000000090300780c */ /* 0x000fe20004f21670 */
[----:B------:R-:W-:Y:S01]  /*56b0*/  @!P2 STG.E.U8 desc[UR36][R6.64+0x9], R95 ;  /* 0x0000095f0600a986 */ /* 0x000fe2000c101124 */
[----:B------:R-:W-:-:S03]  /*56c0*/  ISETP.GE.AND P2, PT, R12, 0x1a, PT ;  /* 0x0000001a0c00780c */ /* 0x000fc60003f46270 */
[----:B------:R0:W-:Y:S01]  /*56d0*/  @!P0 STG.E.U8 desc[UR36][R6.64+0x8], R9 ;  /* 0x0000080906008986 */ /* 0x0001e2000c101124 */
[----:B------:R-:W-:Y:S01]  /*56e0*/  ISETP.LT.OR P0, PT, R3, 0x9, !P3 ;  /* 0x000000090300780c */ /* 0x000fe20005f01670 */
[----:B-1----:R-:W-:Y:S01]  /*56f0*/  @!P4 IMAD R11, R96, R23, RZ ;  /* 0x00000017600bc224 */ /* 0x002fe200078e02ff */
[----:B------:R-:W-:-:S03]  /*5700*/  ISETP.GE.AND P3, PT, R12, 0x19, PT ;  /* 0x000000190c00780c */ /* 0x000fc60003f66270 */
[-C--:B------:R-:W-:Y:S01]  /*5710*/  @!P5 IMAD R97, R97, R23.reuse, RZ ;  /* 0x000000176161d224 */ /* 0x080fe200078e02ff */
[----:B------:R-:W-:Y:S01]  /*5720*/  @!P4 STG.E.U8 desc[UR36][R4.64+0x10], R11 ;  /* 0x0000100b0400c986 */ /* 0x000fe2000c101124 */
[----:B------:R-:W-:Y:S01]  /*5730*/  ISETP.LT.OR P4, PT, R3, 0x1, !P3 ;  /* 0x000000010300780c */ /* 0x000fe20005f81670 */
[-C--:B------:R-:W-:Y:S02]  /*5740*/  @!P1 IMAD R99, R99, R23.reuse, RZ ;  /* 0x0000001763639224 */ /* 0x080fe400078e02ff */
[----:B------:R-:W-:Y:S01]  /*5750*/  @!P5 STG.E.U8 desc[UR36][R4.64+0x11], R97 ;  /* 0x000011610400d986 */ /* 0x000fe2000c101124 */
[C---:B------:R-:W-:Y:S02]  /*5760*/  ISETP.LT.OR P5, PT, R3.reuse, 0x1, !P2 ;  /* 0x000000010300780c */ /* 0x040fe400057a1670 */
[----:B0-----:R-:W-:Y:S01]  /*5770*/  @!P0 IMAD R9, R98, R23, RZ ;  /* 0x0000001762098224 */ /* 0x001fe200078e02ff */
[----:B------:R-:W-:Y:S01]  /*5780*/  @!P1 STG.E.U8 desc[UR36][R6.64+0x11], R99 ;  /* 0x0000116306009986 */ /* 0x000fe2000c101124 */
[----:B------:R-:W-:-:S02]  /*5790*/  ISETP.LT.OR P2, PT, R3, 0x9, !P2 ;  /* 0x000000090300780c */ /* 0x000fc40005741670 */
[----:B------:R-:W-:Y:S01]  /*57a0*/  ISETP.GE.AND P1, PT, R12, 0x22, PT ;  /* 0x000000220c00780c */ /* 0x000fe20003f26270 */
[----:B------:R0:W-:Y:S01]  /*57b0*/  @!P0 STG.E.U8 desc[UR36][R6.64+0x10], R9 ;  /* 0x0000100906008986 */ /* 0x0001e2000c101124 */
[----:B------:R-:W-:Y:S01]  /*57c0*/  ISETP.LT.OR P0, PT, R3, 0x9, !P3 ;  /* 0x000000090300780c */ /* 0x000fe20005f01670 */
[----:B------:R-:W-:Y:S01]  /*57d0*/  @!P4 IMAD R13, R100, R23, RZ ;  /* 0x00000017640dc224 */ /* 0x000fe200078e02ff */
[----:B------:R-:W-:-:S03]  /*57e0*/  ISETP.GE.AND P3, PT, R12, 0x21, PT ;  /* 0x000000210c00780c */ /* 0x000fc60003f66270 */
[-C--:B------:R-:W-:Y:S01]  /*57f0*/  @!P5 IMAD R101, R101, R23.reuse, RZ ;  /* 0x000000176565d224 */ /* 0x080fe200078e02ff */
[----:B------:R-:W-:Y:S01]  /*5800*/  @!P4 STG.E.U8 desc[UR36][R4.64+0x18], R13 ;  /* 0x0000180d0400c986 */ /* 0x000fe2000c101124 */
[----:B------:R-:W-:Y:S02]  /*5810*/  ISETP.LT.OR P4, PT, R3, 0x1, !P3 ;  /* 0x000000010300780c */ /* 0x000fe40005f81670 */
[-C--:B------:R-:W-:Y:S01]  /*5820*/  @!P2 IMAD R103, R103, R23.reuse, RZ ;  /* 0x000000176767a224 */ /* 0x080fe200078e02ff */
        /* <DEDUP_REMOVED lines=15> */
[----:B------:R-:W-:Y:S02]  /*5920*/  ISETP.LT.OR P5, PT, R3, 0x1, !P2 ;  /* 0x000000010300780c */ /* 0x000fe400057a1670 */
[----:B0-----:R-:W-:Y:S01]  /*5930*/  @!P0 IMAD R9, R74, R23, RZ ;  /* 0x000000174a098224 */ /* 0x001fe200078e02ff */
[----:B------:R-:W-:Y:S01]  /*5940*/  @!P1 STG.E.U8 desc[UR36][R6.64+0x21], R75 ;  /* 0x0000214b06009986 */ /* 0x000fe2000c101124 */
[----:B------:R-:W-:-:S02]  /*5950*/  ISETP.GE.AND P1, PT, R12, 0x32, PT ;  /* 0x000000320c00780c */ /* 0x000fc40003f26270 */
[C---:B------:R-:W-:Y:S01]  /*5960*/  ISETP.LT.OR P2, PT, R3.reuse, 0x9, !P2 ;  /* 0x000000090300780c */ /* 0x040fe20005741670 */
[----:B------:R0:W-:Y:S01]  /*5970*/  @!P0 STG.E.U8 desc[UR36][R6.64+0x20], R9 ;  /* 0x0000200906008986 */ /* 0x0001e2000c101124 */
[----:B------:R-:W-:Y:S01]  /*5980*/  ISETP.LT.OR P0, PT, R3, 0x9, !P3 ;  /* 0x000000090300780c */ /* 0x000fe20005f01670 */
[----:B------:R-:W-:Y:S01]  /*5990*/  @!P4 IMAD R13, R76, R23, RZ ;  /* 0x000000174c0dc224 */ /* 0x000fe200078e02ff */
[----:B------:R-:W-:-:S03]  /*59a0*/  ISETP.GE.AND P3, PT, R12, 0x31, PT ;  /* 0x000000310c00780c */ /* 0x000fc60003f66270 */
[----:B------:R-:W-:Y:S01]  /*59b0*/  @!P5 IMAD R77, R77, R23, RZ ;  /* 0x000000174d4dd224 */ /* 0x000fe200078e02ff */
[----:B------:R-:W-:Y:S01]  /*59c0*/  @!P4 STG.E.U8 desc[UR36][R4.64+0x28], R13 ;  /* 0x0000280d0400c986 */ /* 0x000fe2000c101124 */
[----:B------:R-:W-:-:S03]  /*59d0*/  ISETP.LT.OR P4, PT, R3, 0x1, !P3 ;  /* 0x000000010300780c */ /* 0x000fc60005f81670 */
[----:B------:R-:W-:Y:S01]  /*59e0*/  @!P5 STG.E.U8 desc[UR36][R4.64+0x29], R77 ;  /* 0x0000294d0400d986 */ /* 0x000fe2000c101124 */
[----:B------:R-:W-:Y:S01]  /*59f0*/  ISETP.LT.OR P5, PT, R3, 0x1, !P1 ;  /* 0x000000010300780c */ /* 0x000fe20004fa1670 */
[-C--:B------:R-:W-:Y:S01]  /*5a00*/  @!P2 IMAD R79, R79, R23.reuse, RZ ;  /* 0x000000174f4fa224 */ /* 0x080fe200078e02ff */
[----:B------:R-:W-:Y:S01]  /*5a10*/  ISETP.LT.OR P1, PT, R3, 0x9, !P1 ;  /* 0x000000090300780c */ /* 0x000fe20004f21670 */
[----:B0-----:R-:W-:-:S03]  /*5a20*/  @!P0 IMAD R9, R78, R23, RZ ;  /* 0x000000174e098224 */ /* 0x001fc600078e02ff */
[----:B------:R-:W-:Y:S01]  /*5a30*/  @!P2 STG.E.U8 desc[UR36][R6.64+0x29], R79 ;  /* 0x0000294f0600a986 */ /* 0x000fe2000c101124 */
[----:B------:R-:W-:Y:S02]  /*5a40*/  ISETP.GE.AND P2, PT, R12, 0x3a, PT ;  /* 0x0000003a0c00780c */ /* 0x000fe40003f46270 */
[-C--:B------:R-:W-:Y:S01]  /*5a50*/  @!P4 IMAD R11, R80, R23.reuse, RZ ;  /* 0x00000017500bc224 */ /* 0x080fe200078e02ff */
[----:B------:R0:W-:Y:S01]  /*5a60*/  @!P0 STG.E.U8 desc[UR36][R6.64+0x28], R9 ;  /* 0x0000280906008986 */ /* 0x0001e2000c101124 */
[----:B------:R-:W-:Y:S02]  /*5a70*/  ISETP.LT.OR P0, PT, R3, 0x9, !P3 ;  /* 0x000000090300780c */ /* 0x000fe40005f01670 */
[-C--:B------:R-:W-:Y:S01]  /*5a80*/  @!P5 IMAD R81, R81, R23.reuse, RZ ;  /* 0x000000175151d224 */ /* 0x080fe200078e02ff */
[----:B------:R-:W-:Y:S01]  /*5a90*/  ISETP.GE.AND P3, PT, R12, 0x39, PT ;  /* 0x000000390c00780c */ /* 0x000fe20003f66270 */
[----:B------:R-:W-:Y:S01]  /*5aa0*/  @!P4 STG.E.U8 desc[UR36][R4.64+0x30], R11 ;  /* 0x0000300b0400c986 */ /* 0x000fe2000c101124 */
[----:B------:R-:W-:-:S02]  /*5ab0*/  @!P1 IMAD R83, R83, R23, RZ ;  /* 0x0000001753539224 */ /* 0x000fc400078e02ff */
[C---:B------:R-:W-:Y:S01]  /*5ac0*/  ISETP.LT.OR P4, PT, R3.reuse, 0x1, !P3 ;  /* 0x000000010300780c */ /* 0x040fe20005f81670 */
[----:B------:R-:W-:Y:S01]  /*5ad0*/  @!P5 STG.E.U8 desc[UR36][R4.64+0x31], R81 ;  /* 0x000031510400d986 */ /* 0x000fe2000c101124 */
[C---:B------:R-:W-:Y:S02]  /*5ae0*/  ISETP.LT.OR P5, PT, R3.reuse, 0x1, !P2 ;  /* 0x000000010300780c */ /* 0x040fe400057a1670 */
[----:B------:R-:W-:Y:S01]  /*5af0*/  ISETP.LT.OR P2, PT, R3, 0x9, !P2 ;  /* 0x000000090300780c */ /* 0x000fe20005741670 */
[----:B------:R-:W-:Y:S01]  /*5b00*/  @!P1 STG.E.U8 desc[UR36][R6.64+0x31], R83 ;  /* 0x0000315306009986 */ /* 0x000fe2000c101124 */
[----:B0-----:R-:W-:Y:S01]  /*5b10*/  @!P0 IMAD R9, R82, R23, RZ ;  /* 0x0000001752098224 */ /* 0x001fe200078e02ff */
[----:B------:R-:W-:-:S04]  /*5b20*/  ISETP.GE.AND P1, PT, R12, 0x42, PT ;  /* 0x000000420c00780c */ /* 0x000fc80003f26270 */
[----:B------:R0:W-:Y:S01]  /*5b30*/  @!P0 STG.E.U8 desc[UR36][R6.64+0x30], R9 ;  /* 0x0000300906008986 */ /* 0x0001e2000c101124 */
[----:B------:R-:W-:Y:S01]  /*5b40*/  ISETP.LT.OR P0, PT, R3, 0x9, !P3 ;  /* 0x000000090300780c */ /* 0x000fe20005f01670 */
[-C--:B------:R-:W-:Y:S01]  /*5b50*/  @!P4 IMAD R13, R84, R23.reuse, RZ ;  /* 0x00000017540dc224 */ /* 0x080fe200078e02ff */
[----:B------:R-:W-:Y:S01]  /*5b60*/  ISETP.GE.AND P3, PT, R12, 0x41, PT ;  /* 0x000000410c00780c */ /* 0x000fe20003f66270 */
[-C--:B------:R-:W-:Y:S02]  /*5b70*/  @!P5 IMAD R85, R85, R23.reuse, RZ ;  /* 0x000000175555d224 */ /* 0x080fe400078e02ff */
[----:B------:R-:W-:Y:S01]  /*5b80*/  @!P2 IMAD R87, R87, R23, RZ ;  /* 0x000000175757a224 */ /* 0x000fe200078e02ff */
[----:B------:R-:W-:Y:S01]  /*5b90*/  @!P4 STG.E.U8 desc[UR36][R4.64+0x38], R13 ;  /* 0x0000380d0400c986 */ /* 0x000fe2000c101124 */
[----:B------:R-:W-:-:S03]  /*5ba0*/  ISETP.LT.OR P4, PT, R3, 0x1, !P3 ;  /* 0x000000010300780c */ /* 0x000fc60005f81670 */
[----:B------:R-:W-:Y:S01]  /*5bb0*/  @!P5 STG.E.U8 desc[UR36][R4.64+0x39], R85 ;  /* 0x000039550400d986 */ /* 0x000fe2000c101124 */
[C---:B------:R-:W-:Y:S02]  /*5bc0*/  ISETP.LT.OR P5, PT, R3.reuse, 0x1, !P1 ;  /* 0x000000010300780c */ /* 0x040fe40004fa1670 */
[-C--:B0-----:R-:W-:Y:S01]  /*5bd0*/  @!P0 IMAD R9, R86, R23.reuse, RZ ;  /* 0x0000001756098224 */ /* 0x081fe200078e02ff */
[----:B------:R-:W-:Y:S01]  /*5be0*/  @!P2 STG.E.U8 desc[UR36][R6.64+0x39], R87 ;  /* 0x000039570600a986 */ /* 0x000fe2000c101124 */
[C---:B------:R-:W-:Y:S02]  /*5bf0*/  ISETP.LT.OR P1, PT, R3.reuse, 0x9, !P1 ;  /* 0x000000090300780c */ /* 0x040fe40004f21670 */
        /* <DEDUP_REMOVED lines=19> */
[-C--:B------:R-:W-:Y:S01]  /*5d30*/  @!P5 IMAD R61, R61, R23.reuse, RZ ;  /* 0x000000173d3dd224 */ /* 0x080fe200078e02ff */
[----:B------:R-:W-:Y:S01]  /*5d40*/  @!P4 STG.E.U8 desc[UR36][R4.64+0x48], R13 ;  /* 0x0000480d0400c986 */ /* 0x000fe2000c101124 */
[C---:B------:R-:W-:Y:S02]  /*5d50*/  ISETP.LT.OR P4, PT, R3.reuse, 0x1, !P1 ;  /* 0x000000010300780c */ /* 0x040fe40004f81670 */
[C---:B------:R-:W-:Y:S01]  /*5d60*/  ISETP.LT.OR P1, PT, R3.reuse, 0x9, !P1 ;  /* 0x000000090300780c */ /* 0x040fe20004f21670 */
        /* <DEDUP_REMOVED lines=9> */
[----:B------:R-:W-:Y:S02]  /*5e00*/  ISETP.GE.AND P0, PT, R12, 0x5a, PT ;  /* 0x0000005a0c00780c */ /* 0x000fe40003f06270 */
[-C--:B------:R-:W-:Y:S01]  /*5e10*/  @!P5 IMAD R65, R65, R23.reuse, RZ ;  /* 0x000000174141d224 */ /* 0x080fe200078e02ff */
[----:B------:R-:W-:Y:S01]  /*5e20*/  @!P4 STG.E.U8 desc[UR36][R4.64+0x50], R11 ;  /* 0x0000500b0400c986 */ /* 0x000fe2000c101124 */
[----:B------:R-:W-:Y:S01]  /*5e30*/  ISETP.LT.OR P4, PT, R3, 0x1, !P3 ;  /* 0x000000010300780c */ /* 0x000fe20005f81670 */
[-C--:B------:R-:W-:Y:S01]  /*5e40*/  @!P2 IMAD R67, R67, R23.reuse, RZ ;  /* 0x000000174343a224 */ /* 0x080fe200078e02ff */
[C---:B------:R-:W-:Y:S01]  /*5e50*/  ISETP.LT.OR P3, PT, R3.reuse, 0x9, !P3 ;  /* 0x000000090300780c */ /* 0x040fe20005f61670 */
[----:B------:R-:W-:Y:S01]  /*5e60*/  @!P5 STG.E.U8 desc[UR36][R4.64+0x51], R65 ;  /* 0x000051410400d986 */ /* 0x000fe2000c101124 */
[----:B------:R-:W-:Y:S01]  /*5e70*/  ISETP.LT.OR P5, PT, R3, 0x1, !P0 ;  /* 0x000000010300780c */ /* 0x000fe200047a1670 */
[----:B0-----:R-:W-:-:S02]  /*5e80*/  @!P1 IMAD R9, R66, R23, RZ ;  /* 0x0000001742099224 */ /* 0x001fc400078e02ff */
[----:B------:R-:W-:Y:S01]  /*5e90*/  @!P2 STG.E.U8 desc[UR36][R6.64+0x51], R67 ;  /* 0x000051430600a986 */ /* 0x000fe2000c101124 */
[----:B------:R-:W-:Y:S02]  /*5ea0*/  ISETP.LT.OR P2, PT, R3, 0x9, !P0 ;  /* 0x000000090300780c */ /* 0x000fe40004741670 */
[----:B------:R-:W-:Y:S01]  /*5eb0*/  ISETP.GE.AND P0, PT, R12, 0x62, PT ;  /* 0x000000620c00780c */ /* 0x000fe20003f06270 */
[----:B------:R0:W-:Y:S02]  /*5ec0*/  @!P1 STG.E.U8 desc[UR36][R6.64+0x50], R9 ;  /* 0x0000500906009986 */ /* 0x0001e4000c101124 */
[----:B------:R-:W-:Y:S01]  /*5ed0*/  @!P4 IMAD R13, R68, R23, RZ ;  /* 0x00000017440dc224 */ /* 0x000fe200078e02ff */
[----:B------:R-:W-:-:S03]  /*5ee0*/  ISETP.GE.AND P1, PT, R12, 0x61, PT ;  /* 0x000000610c00780c */ /* 0x000fc60003f26270 */
[-C--:B------:R-:W-:Y:S01]  /*5ef0*/  @!P5 IMAD R69, R69, R23.reuse, RZ ;  /* 0x000000174545d224 */ /* 0x080fe200078e02ff */
[----:B------:R-:W-:Y:S01]  /*5f00*/  @!P4 STG.E.U8 desc[UR36][R4.64+0x58], R13 ;  /* 0x0000580d0400c986 */ /* 0x000fe2000c101124 */
[C---:B------:R-:W-:Y:S02]  /*5f10*/  ISETP.LT.OR P4, PT, R3.reuse, 0x1, !P0 ;  /* 0x000000010300780c */ /* 0x040fe40004781670 */
[C---:B------:R-:W-:Y:S01]  /*5f20*/  ISETP.LT.OR P0, PT, R3.reuse, 0x9, !P0 ;  /* 0x000000090300780c */ /* 0x040fe20004701670 */
[----:B------:R-:W-:Y:S01]  /*5f30*/  @!P5 STG.E.U8 desc[UR36][R4.64+0x59], R69 ;  /* 0x000059450400d986 */ /* 0x000fe2000c101124 */
[C---:B------:R-:W-:Y:S01]  /*5f40*/  ISETP.LT.OR P5, PT, R3.reuse, 0x1, !P1 ;  /* 0x000000010300780c */ /* 0x040fe20004fa1670 */
[-C--:B0-----:R-:W-:Y:S01]  /*5f50*/  @!P3 IMAD R9, R70, R23.reuse, RZ ;  /* 0x000000174609b224 */ /* 0x081fe200078e02ff */
[----:B------:R-:W-:Y:S01]  /*5f60*/  ISETP.LT.OR P1, PT, R3, 0x9, !P1 ;  /* 0x000000090300780c */ /* 0x000fe20004f21670 */
[----:B------:R-:W-:-:S03]  /*5f70*/  @!P2 IMAD R71, R71, R23, RZ ;  /* 0x000000174747a224 */ /* 0x000fc600078e02ff */
[----:B------:R0:W-:Y:S01]  /*5f80*/  @!P3 STG.E.U8 desc[UR36][R6.64+0x58], R9 ;  /* 0x000058090600b986 */ /* 0x0001e2000c101124 */
[C---:B------:R-:W-:Y:S02]  /*5f90*/  ISETP.GE.AND P3, PT, R12.reuse, 0x69, PT ;  /* 0x000000690c00780c */ /* 0x040fe40003f66270 */
[-C--:B------:R-:W-:Y:S01]  /*5fa0*/  @!P4 IMAD R41, R41, R23.reuse, RZ ;  /* 0x000000172929c224 */ /* 0x080fe200078e02ff */
[----:B------:R-:W-:Y:S01]  /*5fb0*/  @!P2 STG.E.U8 desc[UR36][R6.64+0x59], R71 ;  /* 0x000059470600a986 */ /* 0x000fe2000c101124 */
[----:B------:R-:W-:Y:S01]  /*5fc0*/  ISETP.GE.AND P2, PT, R12, 0x6a, PT ;  /* 0x0000006a0c00780c */ /* 0x000fe20003f46270 */
[-C--:B------:R-:W-:Y:S02]  /*5fd0*/  @!P0 IMAD R43, R43, R23.reuse, RZ ;  /* 0x000000172b2b8224 */ /* 0x080fe400078e02ff */
[-C--:B------:R-:W-:Y:S01]  /*5fe0*/  @!P5 IMAD R11, R40, R23.reuse, RZ ;  /* 0x00000017280bd224 */ /* 0x080fe200078e02ff */
[----:B------:R-:W-:Y:S01]  /*5ff0*/  @!P4 STG.E.U8 desc[UR36][R4.64+0x61], R41 ;  /* 0x000061290400c986 */ /* 0x000fe2000c101124 */
[----:B------:R-:W-:Y:S01]  /*6000*/  ISETP.LT.OR P4, PT, R3, 0x1, !P2 ;  /* 0x000000010300780c */ /* 0x000fe20005781670 */
[----:B0-----:R-:W-:-:S02]  /*6010*/  @!P1 IMAD R9, R42, R23, RZ ;  /* 0x000000172a099224 */ /* 0x001fc400078e02ff */
[----:B------:R-:W-:Y:S01]  /*6020*/  @!P5 STG.E.U8 desc[UR36][R4.64+0x60], R11 ;  /* 0x0000600b0400d986 */ /* 0x000fe2000c101124 */
[C---:B------:R-:W-:Y:S02]  /*6030*/  ISETP.LT.OR P5, PT, R3.reuse, 0x1, !P3 ;  /* 0x000000010300780c */ /* 0x040fe40005fa1670 */
[C---:B------:R-:W-:Y:S01]  /*6040*/  ISETP.LT.OR P3, PT, R3.reuse, 0x9, !P3 ;  /* 0x000000090300780c */ /* 0x040fe20005f61670 */
[----:B------:R0:W-:Y:S01]  /*6050*/  @!P1 STG.E.U8 desc[UR36][R6.64+0x60], R9 ;  /* 0x0000600906009986 */ /* 0x0001e2000c101124 */
[C---:B------:R-:W-:Y:S02]  /*6060*/  ISETP.GE.AND P1, PT, R12.reuse, 0x72, PT ;  /* 0x000000720c00780c */ /* 0x040fe40003f26270 */
[----:B------:R-:W-:Y:S01]  /*6070*/  ISETP.LT.OR P2, PT, R3, 0x9, !P2 ;  /* 0x000000090300780c */ /* 0x000fe20005741670 */
[----:B------:R-:W-:Y:S01]  /*6080*/  @!P0 STG.E.U8 desc[UR36][R6.64+0x61], R43 ;  /* 0x0000612b06008986 */ /* 0x000fe2000c101124 */
[----:B------:R-:W-:Y:S01]  /*6090*/  ISETP.GE.AND P0, PT, R12, 0x71, PT ;  /* 0x000000710c00780c */ /* 0x000fe20003f06270 */
[----:B------:R-:W-:-:S04]  /*60a0*/  @!P4 IMAD R45, R45, R23, RZ ;  /* 0x000000172d2dc224 */ /* 0x000fc800078e02ff */
[-C--:B------:R-:W-:Y:S01]  /*60b0*/  @!P5 IMAD R13, R44, R23.reuse, RZ ;  /* 0x000000172c0dd224 */ /* 0x080fe200078e02ff */
[----:B------:R-:W-:Y:S01]  /*60c0*/  @!P4 STG.E.U8 desc[UR36][R4.64+0x69], R45 ;  /* 0x0000692d0400c986 */ /* 0x000fe2000c101124 */
[C---:B------:R-:W-:Y:S01]  /*60d0*/  ISETP.LT.OR P4, PT, R3.reuse, 0x1, !P0 ;  /* 0x000000010300780c */ /* 0x040fe20004781670 */
[-C--:B0-----:R-:W-:Y:S01]  /*60e0*/  @!P3 IMAD R9, R46, R23.reuse, RZ ;  /* 0x000000172e09b224 */ /* 0x081fe200078e02ff */
[C---:B------:R-:W-:Y:S01]  /*60f0*/  ISETP.LT.OR P0, PT, R3.reuse, 0x9, !P0 ;  /* 0x000000090300780c */ /* 0x040fe20004701670 */
[----:B------:R-:W-:Y:S01]  /*6100*/  @!P5 STG.E.U8 desc[UR36][R4.64+0x68], R13 ;  /* 0x0000680d0400d986 */ /* 0x000fe2000c101124 */
[----:B------:R-:W-:Y:S01]  /*6110*/  ISETP.LT.OR P5, PT, R3, 0x1, !P1 ;  /* 0x000000010300780c */ /* 0x000fe20004fa1670 */
[----:B------:R-:W-:Y:S01]  /*6120*/  @!P2 IMAD R47, R47, R23, RZ ;  /* 0x000000172f2fa224 */ /* 0x000fe200078e02ff */
[----:B------:R-:W-:Y:S01]  /*6130*/  ISETP.LT.OR P1, PT, R3, 0x9, !P1 ;  /* 0x000000090300780c */ /* 0x000fe20004f21670 */
[----:B------:R0:W-:Y:S01]  /*6140*/  @!P3 STG.E.U8 desc[UR36][R6.64+0x68], R9 ;  /* 0x000068090600b986 */ /* 0x0001e2000c101124 */
[----:B------:R-:W-:-:S03]  /*6150*/  ISETP.GE.AND P3, PT, R12, 0x79, PT ;  /* 0x000000790c00780c */ /* 0x000fc60003f66270 */
        /* <DEDUP_REMOVED lines=60> */
[----:B------:R1:W-:Y:S01]  /*6520*/  @!P4 STG.E.U8 desc[UR36][R4.64+0x90], R11 ;  /* 0x0000900b0400c986 */ /* 0x0003e2000c101124 */
[----:B------:R-:W-:Y:S01]  /*6530*/  ISETP.LT.OR P4, PT, R3, 0x1, !P3 ;  /* 0x000000010300780c */ /* 0x000fe20005f81670 */
[-C--:B------:R-:W-:Y:S01]  /*6540*/  @!P0 IMAD R35, R35, R23.reuse, RZ ;  /* 0x0000001723238224 */ /* 0x080fe200078e02ff */
[C---:B------:R-:W-:Y:S01]  /*6550*/  ISETP.LT.OR P3, PT, R3.reuse, 0x9, !P3 ;  /* 0x000000090300780c */ /* 0x040fe20005f61670 */
[----:B------:R3:W-:Y:S01]  /*6560*/  @!P5 STG.E.U8 desc[UR36][R4.64+0x91], R33 ;  /* 0x000091210400d986 */ /* 0x0007e2000c101124 */
[C---:B------:R-:W-:Y:S02]  /*6570*/  ISETP.LT.OR P5, PT, R3.reuse, 0x1, !P2 ;  /* 0x000000010300780c */ /* 0x040fe400057a1670 */
[----:B------:R-:W-:Y:S01]  /*6580*/  ISETP.LT.OR P2, PT, R3, 0x9, !P2 ;  /* 0x000000090300780c */ /* 0x000fe20005741670 */
[-C--:B------:R-:W-:Y:S01]  /*6590*/  @!P1 IMAD R3, R34, R23.reuse, RZ ;  /* 0x0000001722039224 */ /* 0x080fe200078e02ff */
[----:B------:R3:W-:Y:S04]  /*65a0*/  @!P0 STG.E.U8 desc[UR36][R6.64+0x91], R35 ;  /* 0x0000912306008986 */ /* 0x0007e8000c101124 */
[----:B------:R3:W-:Y:S01]  /*65b0*/  @!P1 STG.E.U8 desc[UR36][R6.64+0x90], R3 ;  /* 0x0000900306009986 */ /* 0x0007e2000c101124 */
[----:B0-----:R-:W-:-:S02]  /*65c0*/  @!P4 IMAD R9, R36, R23, RZ ;  /* 0x000000172409c224 */ /* 0x001fc400078e02ff */
[-C--:B-1----:R-:W-:Y:S02]  /*65d0*/  @!P3 IMAD R11, R38, R23.reuse, RZ ;  /* 0x00000017260bb224 */ /* 0x082fe400078e02ff */
[-C--:B------:R-:W-:Y:S01]  /*65e0*/  @!P5 IMAD R37, R37, R23.reuse, RZ ;  /* 0x000000172525d224 */ /* 0x080fe200078e02ff */
[----:B------:R3:W-:Y:S01]  /*65f0*/  @!P4 STG.E.U8 desc[UR36][R4.64+0x98], R9 ;  /* 0x000098090400c986 */ /* 0x0007e2000c101124 */
[----:B------:R-:W-:-:S03]  /*6600*/  @!P2 IMAD R39, R39, R23, RZ ;  /* 0x000000172727a224 */ /* 0x000fc600078e02ff */
[----:B------:R3:W-:Y:S04]  /*6610*/  @!P5 STG.E.U8 desc[UR36][R4.64+0x99], R37 ;  /* 0x000099250400d986 */ /* 0x0007e8000c101124 */
[----:B------:R3:W-:Y:S04]  /*6620*/  @!P3 STG.E.U8 desc[UR36][R6.64+0x98], R11 ;  /* 0x0000980b0600b986 */ /* 0x0007e8000c101124 */
[----:B------:R3:W-:Y:S02]  /*6630*/  @!P2 STG.E.U8 desc[UR36][R6.64+0x99], R39 ;  /* 0x000099270600a986 */ /* 0x0007e4000c101124 */
.L_x_191:
[----:B------:R-:W-:Y:S05]  /*6640*/  BSYNC B0 ;  /* 0x0000000000007941 */ /* 0x000fea0003800000 */
.L_x_29:
[----:B------:R-:W-:Y:S01]  /*6650*/  ULDC UR4, c[0x0][0xc] ;  /* 0x0000030000047ab9 */ /* 0x000fe20000000800 */
[----:B------:R-:W-:Y:S01]  /*6660*/  ULDC UR5, c[0x0][0x10] ;  /* 0x0000040000057ab9 */ /* 0x000fe20000000800 */
[----:B---3--:R-:W3:Y:S01]  /*6670*/  LDC R3, c[0x0][0x14] ;  /* 0x00000500ff037b82 */ /* 0x008ee20000000800 */
[----:B------:R-:W-:Y:S01]  /*6680*/  UIMAD.WIDE.U32 UR4, UR4, UR5, URZ ;  /* 0x00000005040472a5 */ /* 0x000fe2000f8e003f */
[----:B------:R-:W-:Y:S02]  /*6690*/  IMAD.MOV.U32 R107, RZ, RZ, -0x1 ;  /* 0xffffffffff6b7424 */ /* 0x000fe400078e00ff */
[----:B------:R-:W-:-:S03]  /*66a0*/  IMAD.MOV.U32 R22, RZ, RZ, -0x1 ;  /* 0xffffffffff167424 */ /* 0x000fc600078e00ff */
[----:B---3--:R-:W-:-:S04]  /*66b0*/  IMAD.WIDE.U32 R16, R3, UR4, R16 ;  /* 0x0000000403107c25 */ /* 0x008fc8000f8e0010 */
[----:B------:R-:W-:Y:S01]  /*66c0*/  IMAD R3, R3, UR5, RZ ;  /* 0x0000000503037c24 */ /* 0x000fe2000f8e02ff */
[----:B------:R-:W-:Y:S02]  /*66d0*/  ULDC.64 UR4, c[0x0][0x650] ;  /* 0x0001940000047ab9 */ /* 0x000fe40000000a00 */
[----:B------:R-:W-:Y:S01]  /*66e0*/  ISETP.GE.U32.AND P0, PT, R16, UR4, PT ;  /* 0x0000000410007c0c */ /* 0x000fe2000bf06070 */
[--C-:B------:R-:W-:Y:S01]  /*66f0*/  IMAD.IADD R17, R17, 0x1, R3.reuse ;  /* 0x0000000111117824 */ /* 0x100fe200078e0203 */
[----:B------:R-:W-:-:S04]  /*6700*/  PRMT R3, RZ, 0x7610, R3 ;  /* 0x00007610ff037816 */ /* 0x000fc80000000003 */
[----:B------:R-:W-:-:S13]  /*6710*/  ISETP.GE.U32.AND.EX P0, PT, R17, UR5, PT, P0 ;  /* 0x0000000511007c0c */ /* 0x000fda000bf06100 */
[----:B------:R-:W-:Y:S05]  /*6720*/  @P0 BRA `(.L_x_192) ;  /* 0x0000000400640947 */ /* 0x000fea0003800000 */
[----:B------:R-:W3:Y:S01]  /*6730*/  S2R R12, SR_CTAID.X ;  /* 0x00000000000c7919 */ /* 0x000ee20000002500 */
[----:B------:R-:W0:Y:S01]  /*6740*/  LDC.64 R10, c[0x0][0x628] ;  /* 0x00018a00ff0a7b82 */ /* 0x000e220000000a00 */
[----:B------:R-:W-:Y:S01]  /*6750*/  ULDC UR4, c[0x0][0x150] ;  /* 0x0000540000047ab9 */ /* 0x000fe20000000800 */
[----:B------:R-:W-:Y:S01]  /*6760*/  IMAD.MOV.U32 R8, RZ, RZ, R16 ;  /* 0x000000ffff087224 */ /* 0x000fe200078e0010 */
[----:B------:R-:W0:Y:S01]  /*6770*/  S2R R24, SR_CTAID.Y ;  /* 0x0000000000187919 */ /* 0x000e220000002600 */
[----:B------:R-:W-:-:S04]  /*6780*/  IMAD.MOV.U32 R9, RZ, RZ, R17 ;  /* 0x000000ffff097224 */ /* 0x000fc800078e0011 */
[----:B------:R-:W1:Y:S08]  /*6790*/  LDC R21, c[0x0][0x144] ;  /* 0x00005100ff157b82 */ /* 0x000e700000000800 */
[----:B------:R-:W1:Y:S08]  /*67a0*/  LDC R0, c[0x0][0x630] ;  /* 0x00018c00ff007b82 */ /* 0x000e700000000800 */
[----:B------:R-:W1:Y:S01]  /*67b0*/  LDC.64 R14, c[0x0][0x620] ;  /* 0x00018800ff0e7b82 */ /* 0x000e620000000a00 */
[----:B0-----:R-:W-:-:S04]  /*67c0*/  ISETP.NE.U32.AND P0, PT, R10, RZ, PT ;  /* 0x000000ff0a00720c */ /* 0x001fc80003f05070 */
[----:B------:R-:W-:Y:S02]  /*67d0*/  ISETP.NE.AND.EX P0, PT, R11, RZ, PT, P0 ;  /* 0x000000ff0b00720c */ /* 0x000fe40003f05300 */
[----:B---3--:R-:W-:-:S05]  /*67e0*/  I2FP.F32.U32 R3, R12 ;  /* 0x0000000c00037245 */ /* 0x008fca0000201000 */
[----:B------:R-:W-:-:S04]  /*67f0*/  FMUL R3, R3, UR4 ;  /* 0x0000000403037c20 */ /* 0x000fc80008400000 */
[----:B------:R0:W3:Y:S02]  /*6800*/  F2I.U32.TRUNC.NTZ R20, R3 ;  /* 0x0000000300147305 */ /* 0x0000e4000020f000 */
[----:B------:R-:W-:Y:S05]  /*6810*/  @!P0 BRA `(.L_x_193) ;  /* 0x0000000000288947 */ /* 0x000fea0003800000 */
[----:B0-----:R-:W0:Y:S02]  /*6820*/  LDC R3, c[0x0][0x634] ;  /* 0x00018d00ff037b82 */ /* 0x001e240000000800 */
[----:B0-----:R-:W-:-:S05]  /*6830*/  IADD3 R3, P0, R16, R3, RZ ;  /* 0x0000000310037210 */ /* 0x001fca0007f1e0ff */
[----:B------:R-:W-:-:S04]  /*6840*/  IMAD.X R13, RZ, RZ, R17, P0 ;  /* 0x000000ffff0d7224 */ /* 0x000fc800000e0611 */
[----:B------:R-:W-:-:S04]  /*6850*/  IMAD.WIDE.U32 R4, R13, R10, RZ ;  /* 0x0000000a0d047225 */ /* 0x000fc800078e00ff */
[----:B-1--4-:R-:W-:-:S04]  /*6860*/  IMAD.WIDE.U32 R6, P0, R3, R11, R4 ;  /* 0x0000000b03067225 */ /* 0x012fc80007800004 */
[----:B------:R-:W-:-:S04]  /*6870*/  IMAD.WIDE.U32 R4, R3, R10, RZ ;  /* 0x0000000a03047225 */ /* 0x000fc800078e00ff */
[----:B------:R-:W-:Y:S01]  /*6880*/  IMAD.X R9, RZ, RZ, RZ, P0 ;  /* 0x000000ffff097224 */ /* 0x000fe200000e06ff */
[----:B------:R-:W-:Y:S01]  /*6890*/  IADD3 RZ, P0, R5, R6, RZ ;  /* 0x0000000605ff7210 */ /* 0x000fe20007f1e0ff */
[----:B------:R-:W-:-:S04]  /*68a0*/  IMAD.MOV.U32 R8, RZ, RZ, R7 ;  /* 0x000000ffff087224 */ /* 0x000fc800078e0007 */
[----:B------:R-:W-:-:S08]  /*68b0*/  IMAD.WIDE.U32.X R8, R13, R11, R8, P0 ;  /* 0x0000000b0d087225 */ /* 0x000fd000000e0408 */
.L_x_193:
[----:B------:R-:W2:Y:S01]  /*68c0*/  LDC.64 R28, c[0x0][0x640] ;  /* 0x00019000ff1c7b82 */ /* 0x000ea20000000a00 */
[-CC-:B-1----:R-:W-:Y:S01]  /*68d0*/  SHF.R.U64 R22, R8, R0.reuse, R9.reuse ;  /* 0x0000000008167219 */ /* 0x182fe20000001209 */
[----:B---3--:R-:W-:Y:S01]  /*68e0*/  IMAD.MOV R20, RZ, RZ, -R20 ;  /* 0x000000ffff147224 */ /* 0x008fe200078e0a14 */
[----:B------:R-:W-:Y:S01]  /*68f0*/  SHF.R.U32.HI R0, RZ, R0, R9 ;  /* 0x00000000ff007219 */ /* 0x000fe20000011609 */
[----:B------:R-:W-:Y:S01]  /*6900*/  ULDC UR4, c[0x0][0x154] ;  /* 0x0000550000047ab9 */ /* 0x000fe20000000800 */
[----:B0-----:R-:W-:Y:S01]  /*6910*/  IADD3 R3, P0, RZ, -R22, RZ ;  /* 0x80000016ff037210 */ /* 0x001fe20007f1e0ff */
[----:B------:R-:W-:Y:S02]  /*6920*/  IMAD R21, R21, R20, R12 ;  /* 0x0000001415157224 */ /* 0x000fe400078e020c */
[----:B----4-:R-:W0:Y:S01]  /*6930*/  LDC R6, c[0x0][0x618] ;  /* 0x00018600ff067b82 */ /* 0x010e220000000800 */
[----:B------:R-:W-:Y:S02]  /*6940*/  IMAD.MOV.U32 R7, RZ, RZ, 0x1 ;  /* 0x00000001ff077424 */ /* 0x000fe400078e00ff */
[----:B------:R-:W-:-:S04]  /*6950*/  IMAD.X R5, RZ, RZ, ~R0, P0 ;  /* 0x000000ffff057224 */ /* 0x000fc800000e0e00 */
[-C--:B------:R-:W-:Y:S01]  /*6960*/  IMAD R0, R5, R14.reuse, RZ ;  /* 0x0000000e05007224 */ /* 0x080fe200078e02ff */
[----:B------:R-:W1:Y:S01]  /*6970*/  LDC R8, c[0x0][0x608] ;  /* 0x00018200ff087b82 */ /* 0x000e620000000800 */
[----:B------:R-:W-:-:S04]  /*6980*/  IMAD.WIDE.U32 R4, R3, R14, R16 ;  /* 0x0000000e03047225 */ /* 0x000fc800078e0010 */
[----:B------:R-:W-:Y:S01]  /*6990*/  IMAD R3, R3, R15, R0 ;  /* 0x0000000f03037224 */ /* 0x000fe200078e0200 */
[----:B------:R-:W-:Y:S02]  /*69a0*/  I2FP.F32.U32 R0, R24 ;  /* 0x0000001800007245 */ /* 0x000fe40000201000 */
[----:B------:R-:W3:Y:S01]  /*69b0*/  LDC R26, c[0x0][0x658] ;  /* 0x00019600ff1a7b82 */ /* 0x000ee20000000800 */
[----:B------:R-:W-:Y:S01]  /*69c0*/  IMAD.IADD R3, R5, 0x1, R3 ;  /* 0x0000000105037824 */ /* 0x000fe200078e0203 */
[----:B--2---:R-:W-:Y:S01]  /*69d0*/  ISETP.NE.U32.AND P0, PT, R28, RZ, PT ;  /* 0x000000ff1c00720c */ /* 0x004fe20003f05070 */
[----:B------:R-:W-:Y:S01]  /*69e0*/  FMUL R0, R0, UR4 ;  /* 0x0000000400007c20 */ /* 0x000fe20008400000 */
[----:B------:R-:W-:Y:S02]  /*69f0*/  IMAD.MOV.U32 R5, RZ, RZ, -0x1 ;  /* 0xffffffffff057424 */ /* 0x000fe400078e00ff */
[----:B------:R-:W-:Y:S01]  /*6a00*/  ISETP.NE.AND.EX P0, PT, R29, RZ, PT, P0 ;  /* 0x000000ff1d00720c */ /* 0x000fe20003f05300 */
[----:B------:R2:W4:Y:S01]  /*6a10*/  F2I.U32.TRUNC.NTZ R13, R0 ;  /* 0x00000000000d7305 */ /* 0x000522000020f000 */
[----:B------:R-:W2:Y:S01]  /*6a20*/  LDC R15, c[0x0][0x148] ;  /* 0x00005200ff0f7b82 */ /* 0x000ea20000000800 */
[----:B0-----:R-:W-:-:S02]  /*6a30*/  SHF.R.U64 R12, R4, R6, R3 ;  /* 0x00000006040c7219 */ /* 0x001fc40000001203 */
[----:B------:R-:W-:-:S05]  /*6a40*/  SHF.R.U32.HI R3, RZ, R6, R3 ;  /* 0x00000006ff037219 */ /* 0x000fca0000011603 */
[----:B------:R-:W0:Y:S01]  /*6a50*/  LDC R20, c[0x0][0x600] ;  /* 0x00018000ff147b82 */ /* 0x000e220000000800 */
[-CC-:B-1----:R-:W-:Y:S02]  /*6a60*/  SHF.R.U64 R10, R12, R8.reuse, R3.reuse ;  /* 0x000000080c0a7219 */ /* 0x182fe40000001203 */
[----:B------:R-:W-:-:S05]  /*6a70*/  SHF.R.U32.HI R3, RZ, R8, R3 ;  /* 0x00000008ff037219 */ /* 0x000fca0000011603 */
[----:B------:R-:W1:Y:S01]  /*6a80*/  LDC R27, c[0x0][0x648] ;  /* 0x00019200ff1b7b82 */ /* 0x000e620000000800 */
[-C--:B---3--:R-:W-:Y:S02]  /*6a90*/  SHF.L.U32 R4, R5, R26.reuse, RZ ;  /* 0x0000001a05047219 */ /* 0x088fe400000006ff */
[-CC-:B------:R-:W-:Y:S02]  /*6aa0*/  SHF.R.U64 R14, R10, R26.reuse, R3.reuse ;  /* 0x0000001a0a0e7219 */ /* 0x180fe40000001203 */
[----:B------:R-:W-:Y:S02]  /*6ab0*/  SHF.R.U32.HI R5, RZ, R26, R3 ;  /* 0x0000001aff057219 */ /* 0x000fe40000011603 */
[----:B------:R-:W-:Y:S01]  /*6ac0*/  LOP3.LUT R25, RZ, R4, RZ, 0x33, !PT ;  /* 0x00000004ff197212 */ /* 0x000fe200078e33ff */
[----:B------:R-:W3:Y:S01]  /*6ad0*/  LDC R30, c[0x0][0x638] ;  /* 0x00018e00ff1e7b82 */ /* 0x000ee20000000800 */
[----:B------:R-:W-:Y:S01]  /*6ae0*/  SHF.L.U32 R26, R7, R26, RZ ;  /* 0x0000001a071a7219 */ /* 0x000fe200000006ff */
[----:B------:R-:W-:-:S06]  /*6af0*/  IMAD.MOV.U32 R4, RZ, RZ, R14 ;  /* 0x000000ffff047224 */ /* 0x000fcc00078e000e */
[----:B------:R-:W0:Y:S01]  /*6b00*/  LDC R31, c[0x0][0x610] ;  /* 0x00018400ff1f7b82 */ /* 0x000e220000000800 */
[----:B----4-:R-:W-:Y:S05]  /*6b10*/  @!P0 BRA `(.L_x_194) ;  /* 0x0000000000288947 */ /* 0x010fea0003800000 */
[----:B------:R-:W4:Y:S02]  /*6b20*/  LDC R3, c[0x0][0x64c] ;  /* 0x00019300ff037b82 */ /* 0x000f240000000800 */
[----:B----4-:R-:W-:-:S05]  /*6b30*/  IADD3 R3, P0, R14, R3, RZ ;  /* 0x000000030e037210 */ /* 0x010fca0007f1e0ff */
        /* <DEDUP_REMOVED lines=8> */
.L_x_194:
[----:B------:R-:W-:Y:S01]  /*6bc0*/  ISETP.NE.AND P0, PT, R2, 0x1, PT ;  /* 0x000000010200780c */ /* 0x000fe20003f05270 */
[----:B0-----:R-:W-:Y:S01]  /*6bd0*/  VIADD R7, R20, 0xffffffff ;  /* 0xffffffff14077836 */ /* 0x001fe20000000000 */
[----:B-12---:R-:W-:Y:S01]  /*6be0*/  SHF.R.U64 R0, R4, R27, R5 ;  /* 0x0000001b04007219 */ /* 0x006fe20000001205 */
[----:B------:R-:W-:Y:S01]  /*6bf0*/  IMAD.MOV R13, RZ, RZ, -R13 ;  /* 0x000000ffff0d7224 */ /* 0x000fe200078e0a0d */
[----:B------:R-:W-:Y:S01]  /*6c00*/  LOP3.LUT R5, R10, R25, RZ, 0xc0, !PT ;  /* 0x000000190a057212 */ /* 0x000fe200078ec0ff */
[----:B------:R-:W-:Y:S01]  /*6c10*/  IMAD.MOV.U32 R4, RZ, RZ, 0x1 ;  /* 0x00000001ff047424 */ /* 0x000fe200078e00ff */
[----:B------:R-:W-:Y:S01]  /*6c20*/  LOP3.LUT R12, R12, R7, RZ, 0xc0, !PT ;  /* 0x000000070c0c7212 */ /* 0x000fe200078ec0ff */
[----:B------:R-:W-:Y:S02]  /*6c30*/  IMAD.MOV R3, RZ, RZ, -R0 ;  /* 0x000000ffff037224 */ /* 0x000fe400078e0a00 */
[----:B------:R-:W-:Y:S02]  /*6c40*/  IMAD R0, R26, R0, R5 ;  /* 0x000000001a007224 */ /* 0x000fe400078e0205 */
[----:B---3--:R-:W-:-:S02]  /*6c50*/  IMAD R3, R3, R30, R14 ;  /* 0x0000001e03037224 */ /* 0x008fc400078e020e */
[----:B------:R-:W-:Y:S02]  /*6c60*/  @P0 IMAD R21, R15, R13, R24 ;  /* 0x0000000d0f150224 */ /* 0x000fe400078e0218 */
[----:B------:R-:W-:Y:S01]  /*6c70*/  IMAD R5, R3, R20, R12 ;  /* 0x0000001403057224 */ /* 0x000fe200078e020c */
[----:B------:R-:W-:Y:S01]  /*6c80*/  PRMT R3, R4, 0x7610, R3 ;  /* 0x0000761004037816 */ /* 0x000fe20000000003 */
[----:B------:R-:W-:-:S05]  /*6c90*/  IMAD R0, R0, R31, R21 ;  /* 0x0000001f00007224 */ /* 0x000fca00078e0215 */
[----:B------:R-:W-:Y:S02]  /*6ca0*/  SEL R107, R5, R0, !P0 ;  /* 0x00000000056b7207 */ /* 0x000fe40004000000 */
[----:B------:R-:W-:-:S07]  /*6cb0*/  SEL R0, R0, R5, !P0 ;  /* 0x0000000500007207 */ /* 0x000fce0004000000 */
.L_x_192:
[----:B------:R-:W-:Y:S01]  /*6cc0*/  LOP3.LUT P0, RZ, R3, 0xff, RZ, 0xc0, !PT ;  /* 0x000000ff03ff7812 */ /* 0x000fe2000780c0ff */
[----:B------:R-:W-:-:S12]  /*6cd0*/  IMAD.MOV.U32 R106, RZ, RZ, R0 ;  /* 0x000000ffff6a7224 */ /* 0x000fd800078e0000 */
[----:B------:R-:W-:Y:S05]  /*6ce0*/  @P0 BRA `(.L_x_195) ;  /* 0xffffffa000dc0947 */ /* 0x000fea000383ffff */
[----:B------:R-:W-:Y:S05]  /*6cf0*/  EXIT ;  /* 0x000000000000794d */ /* 0x000fea0003800000 */
.L_x_4:
[----:B0-----:R-:W-:Y:S01]  /*6d00*/  ULDC.64 UR4, c[0x0][0x650] ;  /* 0x0001940000047ab9 */ /* 0x001fe20000000a00 */
        /* <DEDUP_REMOVED lines=25> */
.L_x_197:
[--C-:B------:R-:W-:Y:S01]  /*6ea0*/  SHF.R.U64 R12, R10, R14, R11.reuse ;  /* 0x0000000e0a0c7219 */ /* 0x100fe2000000120b */
[----:B------:R-:W0:Y:S01]  /*6eb0*/  LDC R22, c[0x0][0x618] ;  /* 0x00018600ff167b82 */ /* 0x000e220000000800 */
[----:B------:R-:W-:Y:S01]  /*6ec0*/  I2FP.F32.U32 R6, R4 ;  /* 0x0000000400067245 */ /* 0x000fe20000201000 */
[----:B------:R-:W-:Y:S01]  /*6ed0*/  ULDC UR4, c[0x0][0x150] ;  /* 0x0000540000047ab9 */ /* 0x000fe20000000800 */
[----:B------:R-:W-:Y:S02]  /*6ee0*/  SHF.R.U32.HI R5, RZ, R14, R11 ;  /* 0x0000000eff057219 */ /* 0x000fe4000001160b */
[----:B------:R-:W-:Y:S01]  /*6ef0*/  IADD3 R9, P0, RZ, -R12, RZ ;  /* 0x8000000cff097210 */ /* 0x000fe20007f1e0ff */
[----:B------:R-:W-:Y:S01]  /*6f00*/  FMUL R11, R6, UR4 ;  /* 0x00000004060b7c20 */ /* 0x000fe20008400000 */
[----:B------:R-:W-:Y:S01]  /*6f10*/  ULDC UR4, c[0x0][0x154] ;  /* 0x0000550000047ab9 */ /* 0x000fe20000000800 */
[----:B------:R-:W1:Y:S02]  /*6f20*/  LDC.64 R24, c[0x0][0x640] ;  /* 0x00019000ff187b82 */ /* 0x000e640000000a00 */
[----:B------:R-:W-:-:S02]  /*6f30*/  IMAD.X R5, RZ, RZ, ~R5, P0 ;  /* 0x000000ffff057224 */ /* 0x000fc400000e0e05 */
[----:B------:R-:W2:Y:S01]  /*6f40*/  F2I.U32.TRUNC.NTZ R11, R11 ;  /* 0x0000000b000b7305 */ /* 0x000ea2000020f000 */
[----:B------:R-:W-:-:S03]  /*6f50*/  IMAD.WIDE.U32 R6, R9, R20, R16 ;  /* 0x0000001409067225 */ /* 0x000fc600078e0010 */
[----:B------:R-:W3:Y:S01]  /*6f60*/  LDC R13, c[0x0][0x144] ;  /* 0x00005100ff0d7b82 */ /* 0x000ee20000000800 */
[----:B------:R-:W-:-:S04]  /*6f70*/  IMAD R8, R5, R20, RZ ;  /* 0x0000001405087224 */ /* 0x000fc800078e02ff */
[----:B------:R-:W-:Y:S02]  /*6f80*/  IMAD R5, R9, R21, R8 ;  /* 0x0000001509057224 */ /* 0x000fe400078e0208 */
[----:B------:R-:W-:Y:S01]  /*6f90*/  IMAD.MOV.U32 R8, RZ, RZ, -0x1 ;  /* 0xffffffffff087424 */ /* 0x000fe200078e00ff */
[----:B------:R-:W4:Y:S01]  /*6fa0*/  LDC R14, c[0x0][0x608] ;  /* 0x00018200ff0e7b82 */ /* 0x000f220000000800 */
[----:B------:R-:W-:Y:S01]  /*6fb0*/  IMAD.IADD R5, R7, 0x1, R5 ;  /* 0x0000000107057824 */ /* 0x000fe200078e0205 */
[----:B------:R-:W-:-:S04]  /*6fc0*/  I2FP.F32.U32 R7, R3 ;  /* 0x0000000300077245 */ /* 0x000fc80000201000 */
[-C--:B0-----:R-:W-:Y:S01]  /*6fd0*/  SHF.R.U64 R10, R6, R22.reuse, R5 ;  /* 0x00000016060a7219 */ /* 0x081fe20000001205 */
[----:B--2---:R-:W-:Y:S01]  /*6fe0*/  IMAD.MOV R6, RZ, RZ, -R11 ;  /* 0x000000ffff067224 */ /* 0x004fe200078e0a0b */
[----:B------:R-:W0:Y:S01]  /*6ff0*/  LDC R9, c[0x0][0x658] ;  /* 0x00019600ff097b82 */ /* 0x000e220000000800 */
[----:B-1----:R-:W-:Y:S01]  /*7000*/  ISETP.NE.U32.AND P0, PT, R24, RZ, PT ;  /* 0x000000ff1800720c */ /* 0x002fe20003f05070 */
[----:B------:R-:W-:Y:S01]  /*7010*/  FMUL R7, R7, UR4 ;  /* 0x0000000407077c20 */ /* 0x000fe20008400000 */
[----:B------:R-:W-:Y:S02]  /*7020*/  SHF.R.U32.HI R5, RZ, R22, R5 ;  /* 0x00000016ff057219 */ /* 0x000fe40000011605 */
[----:B------:R-:W-:-:S03]  /*7030*/  ISETP.NE.AND.EX P0, PT, R25, RZ, PT, P0 ;  /* 0x000000ff1900720c */ /* 0x000fc60003f05300 */
[----:B------:R-:W1:Y:S01]  /*7040*/  LDC R20, c[0x0][0x148] ;  /* 0x00005200ff147b82 */ /* 0x000e620000000800 */
[----:B---3--:R-:W-:Y:S02]  /*7050*/  IMAD R23, R13, R6, R4 ;  /* 0x000000060d177224 */ /* 0x008fe400078e0204 */
[----:B------:R-:W-:-:S05]  /*7060*/  IMAD.MOV.U32 R6, RZ, RZ, 0x1 ;  /* 0x00000001ff067424 */ /* 0x000fca00078e00ff */
[----:B------:R-:W2:Y:S01]  /*7070*/  LDC R21, c[0x0][0x600] ;  /* 0x00018000ff157b82 */ /* 0x000ea20000000800 */
[-CC-:B----4-:R-:W-:Y:S02]  /*7080*/  SHF.R.U64 R13, R10, R14.reuse, R5.reuse ;  /* 0x0000000e0a0d7219 */ /* 0x190fe40000001205 */
[----:B------:R-:W-:Y:S02]  /*7090*/  SHF.R.U32.HI R4, RZ, R14, R5 ;  /* 0x0000000eff047219 */ /* 0x000fe40000011605 */
[----:B------:R3:W4:Y:S03]  /*70a0*/  F2I.U32.TRUNC.NTZ R14, R7 ;  /* 0x00000007000e7305 */ /* 0x000726000020f000 */
[----:B------:R-:W1:Y:S01]  /*70b0*/  LDC R26, c[0x0][0x648] ;  /* 0x00019200ff1a7b82 */ /* 0x000e620000000800 */
[-C--:B0-----:R-:W-:Y:S02]  /*70c0*/  SHF.R.U64 R15, R13, R9.reuse, R4 ;  /* 0x000000090d0f7219 */ /* 0x081fe40000001204 */
[----:B------:R-:W-:-:S02]  /*70d0*/  SHF.L.U32 R8, R8, R9, RZ ;  /* 0x0000000908087219 */ /* 0x000fc400000006ff */
[-C--:B------:R-:W-:Y:S01]  /*70e0*/  SHF.R.U32.HI R5, RZ, R9.reuse, R4 ;  /* 0x00000009ff057219 */ /* 0x080fe20000011604 */
[----:B------:R-:W-:Y:S01]  /*70f0*/  IMAD.MOV.U32 R4, RZ, RZ, R15 ;  /* 0x000000ffff047224 */ /* 0x000fe200078e000f */
[----:B------:R-:W-:Y:S01]  /*7100*/  SHF.L.U32 R22, R6, R9, RZ ;  /* 0x0000000906167219 */ /* 0x000fe200000006ff */
[----:B------:R-:W0:Y:S01]  /*7110*/  LDC R27, c[0x0][0x638] ;  /* 0x00018e00ff1b7b82 */ /* 0x000e220000000800 */
[----:B------:R-:W-:-:S07]  /*7120*/  LOP3.LUT R28, RZ, R8, RZ, 0x33, !PT ;  /* 0x00000008ff1c7212 */ /* 0x000fce00078e33ff */
        /* <DEDUP_REMOVED lines=12> */
.L_x_198:
[----:B------:R-:W-:Y:S01]  /*71f0*/  ISETP.NE.AND P0, PT, R2, 0x1, PT ;  /* 0x000000010200780c */ /* 0x000fe20003f05270 */
[----:B--2---:R-:W-:Y:S01]  /*7200*/  VIADD R7, R21, 0xffffffff ;  /* 0xffffffff15077836 */ /* 0x004fe20000000000 */
[----:B-1----:R-:W-:Y:S01]  /*7210*/  SHF.R.U64 R5, R4, R26, R5 ;  /* 0x0000001a04057219 */ /* 0x002fe20000001205 */
[----:B------:R-:W-:Y:S01]  /*7220*/  IMAD.MOV R14, RZ, RZ, -R14 ;  /* 0x000000ffff0e7224 */ /* 0x000fe200078e0a0e */
[----:B------:R-:W-:Y:S01]  /*7230*/  LOP3.LUT R4, R13, R28, RZ, 0xc0, !PT ;  /* 0x0000001c0d047212 */ /* 0x000fe200078ec0ff */
[----:B------:R-:W-:Y:S01]  /*7240*/  IMAD.MOV.U32 R8, RZ, RZ, R12 ;  /* 0x000000ffff087224 */ /* 0x000fe200078e000c */
[----:B------:R-:W-:Y:S01]  /*7250*/  LOP3.LUT R10, R10, R7, RZ, 0xc0, !PT ;  /* 0x000000070a0a7212 */ /* 0x000fe200078ec0ff */
[----:B------:R-:W-:Y:S02]  /*7260*/  IMAD.MOV R6, RZ, RZ, -R5 ;  /* 0x000000ffff067224 */ /* 0x000fe400078e0a05 */
[----:B------:R-:W-:-:S04]  /*7270*/  IMAD R4, R22, R5, R4 ;  /* 0x0000000516047224 */ /* 0x000fc800078e0204 */
[----:B------:R-:W-:Y:S02]  /*7280*/  @P0 IMAD R23, R20, R14, R3 ;  /* 0x0000000e14170224 */ /* 0x000fe400078e0203 */
[----:B0-----:R-:W-:Y:S02]  /*7290*/  IMAD R3, R6, R27, R15 ;  /* 0x0000001b06037224 */ /* 0x001fe400078e020f */
[----:B------:R-:W-:Y:S02]  /*72a0*/  IMAD R7, R4, R29, R23 ;  /* 0x0000001d04077224 */ /* 0x000fe400078e0217 */
[----:B------:R-:W-:Y:S02]  /*72b0*/  IMAD R4, R3, R21, R10 ;  /* 0x0000001503047224 */ /* 0x000fe400078e020a */
[----:B------:R-:W-:-:S03]  /*72c0*/  IMAD.MOV.U32 R6, RZ, RZ, 0x1 ;  /* 0x00000001ff067424 */ /* 0x000fc600078e00ff */
[----:B------:R-:W-:Y:S02]  /*72d0*/  SEL R9, R4, R7, !P0 ;  /* 0x0000000704097207 */ /* 0x000fe40004000000 */
[----:B------:R-:W-:-:S07]  /*72e0*/  SEL R7, R7, R4, !P0 ;  /* 0x0000000407077207 */ /* 0x000fce0004000000 */
.L_x_196:
[----:B------:R-:W-:-:S08]  /*72f0*/  NOP ;  /* 0x0000000000007918 */ /* 0x000fd00000000000 */
[----:B------:R-:W0:-:S00]  /*7300*/  USETMAXREG.DEALLOC.CTAPOOL 0x28 ;  /* 0x00000028000079c8 */ /* 0x000e0000080e0500 */
[----:B0-----:R-:W-:-:S13]  /*7310*/  ISETP.NE.AND P0, PT, R0, RZ, PT ;  /* 0x000000ff0000720c */ /* 0x001fda0003f05270 */
[----:B------:R-:W-:Y:S05]  /*7320*/  @P0 EXIT ;  /* 0x000000000000094d */ /* 0x000fea0003800000 */
[----:B------:R-:W-:Y:S01]  /*7330*/  LOP3.LUT P0, RZ, R6, 0xff, RZ, 0xc0, !PT ;  /* 0x000000ff06ff7812 */ /* 0x000fe2000780c0ff */
[----:B------:R-:W-:Y:S02]  /*7340*/  IMAD.MOV.U32 R0, RZ, RZ, 0x1 ;  /* 0x00000001ff007424 */ /* 0x000fe400078e00ff */
[----:B------:R-:W-:-:S10]  /*7350*/  IMAD.MOV.U32 R12, RZ, RZ, RZ ;  /* 0x000000ffff0c7224 */ /* 0x000fd400078e00ff */
[----:B------:R-:W-:Y:S05]  /*7360*/  @!P0 BRA `(.L_x_199) ;  /* 0x0000000c00308947 */ /* 0x000fea0003800000 */
[----:B------:R-:W0:Y:S01]  /*7370*/  LDC R0, c[0x0][0x28c] ;  /* 0x0000a300ff007b82 */ /* 0x000e220000000800 */
[----:B------:R-:W-:Y:S01]  /*7380*/  ULDC UR5, c[0x0][0x600] ;  /* 0x0001800000057ab9 */ /* 0x000fe20000000800 */
[----:B------:R-:W-:Y:S01]  /*7390*/  ULDC UR4, c[0x0][0xc] ;  /* 0x0000030000047ab9 */ /* 0x000fe20000000800 */
[----:B------:R-:W-:Y:S01]  /*73a0*/  UIADD3 UR16, UR5, -0x1, URZ ;  /* 0xffffffff05107890 */ /* 0x000fe2000fffe03f */
[C---:B------:R-:W-:Y:S01]  /*73b0*/  LOP3.LUT P2, RZ, R18.reuse, 0x7f, RZ, 0xc0, !PT ;  /* 0x0000007f12ff7812 */ /* 0x040fe2000784c0ff */
[----:B------:R-:W-:Y:S01]  /*73c0*/  ULDC UR6, c[0x0][0x658] ;  /* 0x0001960000067ab9 */ /* 0x000fe20000000800 */
[----:B------:R-:W-:Y:S01]  /*73d0*/  ULDC UR5, c[0x0][0x10] ;  /* 0x0000040000057ab9 */ /* 0x000fe20000000800 */
[----:B------:R-:W-:Y:S01]  /*73e0*/  UMOV UR7, 0xffffffff ;  /* 0xffffffff00077882 */ /* 0x000fe20000000000 */
[----:B------:R-:W-:Y:S01]  /*73f0*/  UMOV UR8, 0x1 ;  /* 0x0000000100087882 */ /* 0x000fe20000000000 */
[----:B------:R-:W-:Y:S01]  /*7400*/  UIMAD.WIDE.U32 UR4, UR4, UR5, URZ ;  /* 0x00000005040472a5 */ /* 0x000fe2000f8e003f */
[----:B------:R-:W-:Y:S01]  /*7410*/  LOP3.LUT P0, RZ, R18, 0x1f, RZ, 0xc0, !PT ;  /* 0x0000001f12ff7812 */ /* 0x000fe2000780c0ff */
[----:B------:R-:W-:Y:S01]  /*7420*/  USHF.L.U32 UR7, UR7, UR6, URZ ;  /* 0x0000000607077299 */ /* 0x000fe2000800063f */
[----:B------:R-:W-:Y:S01]  /*7430*/  BSSY B0, `(.L_x_199) ;  /* 0x00000bf000007945 */ /* 0x000fe20003800000 */
[----:B------:R-:W-:Y:S01]  /*7440*/  USHF.L.U32 UR18, UR8, UR6, URZ ;  /* 0x0000000608127299 */ /* 0x000fe2000800063f */
[----:B------:R-:W-:Y:S01]  /*7450*/  IMAD.MOV.U32 R13, RZ, RZ, 0x1 ;  /* 0x00000001ff0d7424 */ /* 0x000fe200078e00ff */
[----:B------:R-:W-:Y:S01]  /*7460*/  LOP3.LUT R11, R19, 0x2, RZ, 0xfc, !PT ;  /* 0x00000002130b7812 */ /* 0x000fe200078efcff */
[----:B------:R-:W-:Y:S01]  /*7470*/  ULDC UR6, c[0x0][0x14] ;  /* 0x0000050000067ab9 */ /* 0x000fe20000000800 */
[----:B------:R-:W-:Y:S01]  /*7480*/  PLOP3.LUT P0, PT, P0, P2, PT, 0x8a, 0x0 ;  /* 0x000000000000781c */ /* 0x000fe20000705172 */
[----:B------:R-:W-:Y:S01]  /*7490*/  UIMAD.WIDE.U32 UR20, UR4, UR6, URZ ;  /* 0x00000006041472a5 */ /* 0x000fe2000f8e003f */
[----:B------:R-:W-:Y:S01]  /*74a0*/  IMAD.MOV.U32 R12, RZ, RZ, RZ ;  /* 0x000000ffff0c7224 */ /* 0x000fe200078e00ff */
[----:B------:R-:W-:-:S02]  /*74b0*/  UIMAD UR13, UR5, UR6, URZ ;  /* 0x00000006050d72a4 */ /* 0x000fc4000f8e023f */
[----:B------:R-:W-:Y:S01]  /*74c0*/  ULOP3.LUT UR17, URZ, UR7, URZ, 0x33, !UPT ;  /* 0x000000073f117292 */ /* 0x000fe2000f8e333f */
[----:B0-----:R-:W-:Y:S01]  /*74d0*/  VIADD R0, R0, 0x3f ;  /* 0x0000003f00007836 */ /* 0x001fe20000000000 */
[----:B------:R-:W-:Y:S01]  /*74e0*/  UIADD3 UR13, UR21, UR13, URZ ;  /* 0x0000000d150d7290 */ /* 0x000fe2000fffe03f */
[----:B------:R-:W-:-:S03]  /*74f0*/  ULDC.64 UR22, c[0x0][0x198] ;  /* 0x0000660000167ab9 */ /* 0x000fc60000000a00 */
[----:B------:R-:W-:-:S04]  /*7500*/  SHF.R.S32.HI R3, RZ, 0x1f, R0 ;  /* 0x0000001fff037819 */ /* 0x000fc80000011400 */
[----:B------:R-:W-:Y:S01]  /*7510*/  LEA.HI R3, R3, R0, RZ, 0x6 ;  /* 0x0000000003037211 */ /* 0x000fe200078f30ff */
[----:B------:R-:W-:-:S03]  /*7520*/  IMAD.MOV.U32 R0, RZ, RZ, 0x1 ;  /* 0x00000001ff007424 */ /* 0x000fc600078e00ff */
[----:B------:R-:W-:-:S05]  /*7530*/  SHF.R.S32.HI R3, RZ, 0x6, R3 ;  /* 0x00000006ff037819 */ /* 0x000fca0000011403 */
[----:B------:R-:W-:-:S07]  /*7540*/  VIADD R10, R3, 0x1 ;  /* 0x00000001030a7836 */ /* 0x000fce0000000000 */
.L_x_211:
[----:B------:R-:W-:-:S03]  /*7550*/  UMOV UR4, 0xffffffff ;  /* 0xffffffff00047882 */ /* 0x000fc60000000000 */
[----:B------:R-:W-:Y:S05]  /*7560*/  BRA.DIV UR4, `(.L_x_200) ;  /* 0x0000001204b87947 */ /* 0x000fea000b800000 */
[----:B------:R-:W-:-:S13]  /*7570*/  ELECT P6, URZ, PT ;  /* 0x00000000003f782f */ /* 0x000fda00038c0000 */
.L_x_230:
[----:B------:R-:W0:Y:S01]  /*7580*/  LDC R4, c[0x0][0x28c] ;  /* 0x0000a300ff047b82 */ /* 0x000e220000000800 */
[----:B------:R-:W-:Y:S01]  /*7590*/  BSSY B1, `(.L_x_201) ;  /* 0x0000037000017945 */ /* 0x000fe20003800000 */
[----:B0-----:R-:W-:-:S13]  /*75a0*/  ISETP.LT.OR P6, PT, R4, 0x1, !P6 ;  /* 0x000000010400780c */ /* 0x001fda00077c1670 */
[----:B------:R-:W-:Y:S05]  /*75b0*/  @P6 BRA `(.L_x_202) ;  /* 0x0000000000d06947 */ /* 0x000fea0003800000 */
[----:B------:R-:W-:Y:S02]  /*75c0*/  IMAD R15, R9, 0xa0, RZ ;  /* 0x000000a0090f7824 */ /* 0x000fe400078e02ff */
[----:B------:R-:W-:Y:S02]  /*75d0*/  IMAD.SHL.U32 R18, R7, 0x80, RZ ;  /* 0x0000008007127824 */ /* 0x000fe400078e00ff */
[----:B------:R-:W-:Y:S02]  /*75e0*/  IMAD.MOV.U32 R20, RZ, RZ, RZ ;  /* 0x000000ffff147224 */ /* 0x000fe400078e00ff */
[----:B------:R-:W-:Y:S02]  /*75f0*/  IMAD.MOV.U32 R4, RZ, RZ, R10 ;  /* 0x000000ffff047224 */ /* 0x000fe400078e000a */
[----:B------:R-:W-:Y:S02]  /*7600*/  IMAD.MOV.U32 R5, RZ, RZ, R0 ;  /* 0x000000ffff057224 */ /* 0x000fe400078e0000 */
[----:B------:R-:W-:-:S07]  /*7610*/  IMAD.MOV.U32 R6, RZ, RZ, R12 ;  /* 0x000000ffff067224 */ /* 0x000fce00078e000c */
.L_x_206:
[----:B------:R-:W0:Y:S01]  /*7620*/  S2R R14, SR_CgaCtaId ;  /* 0x00000000000e7919 */ /* 0x000e220000008800 */
[----:B------:R-:W-:Y:S01]  /*7630*/  MOV R7, 0x400 ;  /* 0x0000040000077802 */ /* 0x000fe20000000f00 */
[----:B------:R-:W1:Y:S03]  /*7640*/  @!P2 LDC R9, c[0x0][0x500] ;  /* 0x00014000ff09ab82 */ /* 0x000e660000000800 */
[----:B0-----:R-:W-:Y:S02]  /*7650*/  LEA R21, R14, R7, 0x18 ;  /* 0x000000070e157211 */ /* 0x001fe400078ec0ff */
[----:B------:R-:W-:-:S03]  /*7660*/  SHF.L.U32 R7, R5, 0x1f, RZ ;  /* 0x0000001f05077819 */ /* 0x000fc600000006ff */
[----:B------:R-:W-:-:S04]  /*7670*/  IMAD R14, R6, 0x8, R21 ;  /* 0x00000008060e7824 */ /* 0x000fc800078e0215 */
[----:B------:R-:W0:Y:S02]  /*7680*/  SYNCS.PHASECHK.TRANS64.TRYWAIT P1, [R14+URZ+0x60], R7 ;  /* 0x000060070e0075a7 */ /* 0x000e24000802017f */
[----:B01----:R-:W-:Y:S05]  /*7690*/  @!P1 BRA `(.L_x_203) ;  /* 0x00000010008c9947 */ /* 0x003fea0003800000 */
.L_x_231:
[----:B0-----:R-:W-:Y:S01]  /*76a0*/  PRMT R7, R11, 0x9910, RZ ;  /* 0x000099100b077816 */ /* 0x001fe200000000ff */
[----:B------:R0:W-:Y:S03]  /*76b0*/  @!P2 SYNCS.ARRIVE.TRANS64 RZ, [R14+URZ], R9 ;  /* 0x000000090effa9a7 */ /* 0x0001e6000800003f */
[----:B------:R-:W-:-:S13]  /*76c0*/  ISETP.NE.AND P1, PT, R7, 0x2, PT ;  /* 0x000000020700780c */ /* 0x000fda0003f25270 */
[----:B0-----:R-:W-:Y:S05]  /*76d0*/  @P1 BRA `(.L_x_204) ;  /* 0x0000000000041947 */ /* 0x001fea0003800000 */
[----:B------:R-:W-:Y:S01]  /*76e0*/  BPT.TRAP 0x1 ;  /* 0x000000040000795c */ /* 0x000fe20000300000 */
.L_x_204:
[----:B------:R-:W-:Y:S05]  /*76f0*/  @P0 BRA `(.L_x_205) ;  /* 0x0000000000040947 */ /* 0x000fea0003800000 */
[----:B------:R-:W-:Y:S01]  /*7700*/  BPT.TRAP 0x1 ;  /* 0x000000040000795c */ /* 0x000fe20000300000 */
.L_x_205:
[--C-:B------:R-:W-:Y:S01]  /*7710*/  IMAD R7, R6, 0x2000, R21.reuse ;  /* 0x0000200006077824 */ /* 0x100fe200078e0215 */
[----:B------:R-:W-:Y:S01]  /*7720*/  R2UR UR9, R14 ;  /* 0x000000000e0972ca */ /* 0x000fe200000e0000 */
[----:B------:R-:W-:Y:S01]  /*7730*/  IMAD R21, R6, 0x2800, R21 ;  /* 0x0000280006157824 */ /* 0x000fe200078e0215 */
[----:B------:R-:W-:Y:S01]  /*7740*/  UIADD3 UR4, UP0, UR22, 0xf0, URZ ;  /* 0x000000f016047890 */ /* 0x000fe2000ff1e03f */
[----:B------:R-:W-:Y:S01]  /*7750*/  VIADD R4, R4, 0xffffffff ;  /* 0xffffffff04047836 */ /* 0x000fe20000000000 */
[----:B------:R-:W-:Y:S01]  /*7760*/  R2UR UR5, R7 ;  /* 0x00000000070572ca */ /* 0x000fe200000e0000 */
[----:B------:R-:W-:Y:S01]  /*7770*/  UIADD3 UR24, UP1, UR22, 0x1f0, URZ ;  /* 0x000001f016187890 */ /* 0x000fe2000ff3e03f */
[----:B------:R-:W-:Y:S01]  /*7780*/  R2UR UR8, R21 ;  /* 0x00000000150872ca */ /* 0x000fe200000e0000 */
[----:B------:R-:W-:Y:S01]  /*7790*/  VIADD R6, R6, 0x1 ;  /* 0x0000000106067836 */ /* 0x000fe20000000000 */
[----:B------:R-:W-:Y:S01]  /*77a0*/  R2UR UR11, R18 ;  /* 0x00000000120b72ca */ /* 0x000fe200000e0000 */
[----:B------:R-:W-:Y:S01]  /*77b0*/  UIADD3.X UR25, URZ, UR23, URZ, UP1, !UPT ;  /* 0x000000173f197290 */ /* 0x000fe20008ffe43f */
[----:B------:R-:W-:Y:S01]  /*77c0*/  R2UR UR10, R20 ;  /* 0x00000000140a72ca */ /* 0x000fe200000e0000 */
[----:B------:R-:W-:Y:S01]  /*77d0*/  UMOV UR6, 0x0 ;  /* 0x0000000000067882 */ /* 0x000fe20000000000 */
[----:B------:R-:W-:Y:S01]  /*77e0*/  R2UR UR12, R8 ;  /* 0x00000000080c72ca */ /* 0x000fe200000e0000 */
[----:B------:R-:W-:Y:S01]  /*77f0*/  UMOV UR7, 0x10000000 ;  /* 0x1000000000077882 */ /* 0x000fe20000000000 */
[----:B------:R-:W-:Y:S01]  /*7800*/  R2UR UR19, R15 ;  /* 0x000000000f1372ca */ /* 0x000fe200000e0000 */
[----:B------:R-:W-:Y:S01]  /*7810*/  VIADD R20, R20, 0x40 ;  /* 0x0000004014147836 */ /* 0x000fe20000000000 */
[----:B------:R-:W-:Y:S01]  /*7820*/  ISETP.GT.AND P3, PT, R4, 0x1, PT ;  /* 0x000000010400780c */ /* 0x000fe20003f64270 */
[----:B------:R-:W-:Y:S01]  /*7830*/  UIADD3 UR14, UR5, 0x180, URZ ;  /* 0x00000180050e7890 */ /* 0x000fe2000fffe03f */
[----:B------:R-:W-:Y:S01]  /*7840*/  ISETP.NE.AND P1, PT, R6, 0xc, PT ;  /* 0x0000000c0600780c */ /* 0x000fe20003f25270 */
[----:B------:R-:W-:-:S02]  /*7850*/  UIADD3.X UR5, URZ, UR23, URZ, UP0, !UPT ;  /* 0x000000173f057290 */ /* 0x000fc400087fe43f */
[----:B------:R-:W-:Y:S01]  /*7860*/  UIADD3 UR15, UR8, 0x18180, URZ ;  /* 0x00018180080f7890 */ /* 0x000fe2000fffe03f */
[----:B------:R-:W-:Y:S02]  /*7870*/  SEL R14, RZ, 0x1, P1 ;  /* 0x00000001ff0e7807 */ /* 0x000fe40000800000 */
[----:B------:R-:W-:Y:S01]  /*7880*/  UMOV UR8, UR14 ;  /* 0x0000000e00087c82 */ /* 0x000fe20008000000 */
[----:B------:R-:W-:Y:S02]  /*7890*/  SEL R6, R6, RZ, P1 ;  /* 0x000000ff06067207 */ /* 0x000fe40000800000 */
[----:B------:R-:W-:Y:S01]  /*78a0*/  LOP3.LUT R5, R5, R14, RZ, 0x3c, !PT ;  /* 0x0000000e05057212 */ /* 0x000fe200078e3cff */
[----:B------:R0:W-:Y:S02]  /*78b0*/  UTMALDG.3D [UR8], [UR4], desc[UR6] ;  /* 0x00000608040075b4 */ /* 0x0001e40008011000 */
[----:B0-----:R-:W-:Y:S01]  /*78c0*/  UMOV UR8, UR15 ;  /* 0x0000000f00087c82 */ /* 0x001fe20008000000 */
[----:B------:R-:W-:-:S02]  /*78d0*/  UMOV UR11, UR19 ;  /* 0x00000013000b7c82 */ /* 0x000fc40008000000 */
[----:B------:R0:W-:Y:S02]  /*78e0*/  UTMALDG.3D [UR8], [UR24], desc[UR6] ;  /* 0x00000608180075b4 */ /* 0x0001e40008011000 */
[----:B0-----:R-:W-:Y:S05]  /*78f0*/  @P3 BRA `(.L_x_206) ;  /* 0xfffffffc00483947 */ /* 0x001fea000383ffff */
.L_x_202:
[----:B------:R-:W-:Y:S05]  /*7900*/  BSYNC B1 ;  /* 0x0000000000017941 */ /* 0x000fea0003800000 */
.L_x_201:
[----:B------:R-:W-:Y:S01]  /*7910*/  LOP3.LUT P3, RZ, R13, 0xff, RZ, 0xc0, !PT ;  /* 0x000000ff0dff7812 */ /* 0x000fe2000786c0ff */
[----:B------:R-:W-:Y:S01]  /*7920*/  IMAD.IADD R12, R3, 0x1, R12 ;  /* 0x00000001030c7824 */ /* 0x000fe200078e020c */
[----:B------:R-:W-:Y:S01]  /*7930*/  IADD3 R16, P4, R16, UR20, RZ ;  /* 0x0000001410107c10 */ /* 0x000fe2000ff9e0ff */
[----:B------:R-:W-:Y:S01]  /*7940*/  ULDC.64 UR4, c[0x0][0x650] ;  /* 0x0001940000047ab9 */ /* 0x000fe20000000a00 */
[----:B------:R-:W-:Y:S01]  /*7950*/  BSSY B1, `(.L_x_207) ;  /* 0x000006a000017945 */ /* 0x000fe20003800000 */
[----:B------:R-:W-:Y:S01]  /*7960*/  IMAD.MOV.U32 R9, RZ, RZ, -0x1 ;  /* 0xffffffffff097424 */ /* 0x000fe200078e00ff */
[----:B------:R-:W-:Y:S01]  /*7970*/  ISETP.GT.U32.AND P1, PT, R12, 0xb, PT ;  /* 0x0000000b0c00780c */ /* 0x000fe20003f24070 */
[----:B------:R-:W-:Y:S01]  /*7980*/  IMAD.MOV.U32 R8, RZ, RZ, -0x1 ;  /* 0xffffffffff087424 */ /* 0x000fe200078e00ff */
[----:B------:R-:W-:Y:S02]  /*7990*/  IADD3.X R17, R17, UR13, RZ, P4, !PT ;  /* 0x0000000d11117c10 */ /* 0x000fe4000a7fe4ff */
[----:B------:R-:W-:-:S02]  /*79a0*/  ISETP.LT.U32.AND P1, PT, R3, 0xc, P1 ;  /* 0x0000000c0300780c */ /* 0x000fc40000f21070 */
[----:B------:R-:W-:Y:S01]  /*79b0*/  PRMT R13, RZ, 0x7610, R13 ;  /* 0x00007610ff0d7816 */ /* 0x000fe2000000000d */
[----:B------:R-:W0:Y:S01]  /*79c0*/  @P3 S2R R5, SR_CgaCtaId ;  /* 0x0000000000053919 */ /* 0x000e220000008800 */
[----:B------:R-:W-:-:S04]  /*79d0*/  @P3 MOV R4, 0x400 ;  /* 0x0000040000043802 */ /* 0x000fc80000000f00 */
[----:B0-----:R-:W-:Y:S01]  /*79e0*/  @P3 LEA R6, R5, R4, 0x18 ;  /* 0x0000000405063211 */ /* 0x001fe200078ec0ff */
[----:B------:R-:W-:-:S03]  /*79f0*/  IMAD.WIDE.U32 R4, R12, -0x55555555, RZ ;  /* 0xaaaaaaab0c047825 */ /* 0x000fc600078e00ff */
[----:B------:R0:W-:Y:S01]  /*7a00*/  @P3 SYNCS.ARRIVE.TRANS64.A1T0 RZ, [R6+URZ+0xd8], RZ ;  /* 0x0000d8ff06ff39a7 */ /* 0x0001e2000810003f */
[----:B------:R-:W-:Y:S02]  /*7a10*/  ISETP.GE.U32.AND P3, PT, R3, 0xc, PT ;  /* 0x0000000c0300780c */ /* 0x000fe40003f66070 */
[----:B------:R-:W-:Y:S02]  /*7a20*/  SHF.R.U32.HI R7, RZ, 0x3, R5 ;  /* 0x00000003ff077819 */ /* 0x000fe40000011605 */
[----:B------:R-:W-:Y:S02]  /*7a30*/  SEL R5, RZ, 0x1, !P1 ;  /* 0x00000001ff057807 */ /* 0x000fe40004800000 */
[----:B------:R-:W-:Y:S01]  /*7a40*/  ISETP.GE.U32.AND P1, PT, R16, UR4, PT ;  /* 0x0000000410007c0c */ /* 0x000fe2000bf26070 */
[----:B------:R-:W-:Y:S01]  /*7a50*/  IMAD R12, R7, -0xc, R12 ;  /* 0xfffffff4070c7824 */ /* 0x000fe200078e020c */
[----:B------:R-:W-:Y:S02]  /*7a60*/  LOP3.LUT R0, R0, R5, RZ, 0x3c, !PT ;  /* 0x0000000500007212 */ /* 0x000fe400078e3cff */
[----:B------:R-:W-:-:S02]  /*7a70*/  ISETP.GE.U32.AND.EX P1, PT, R17, UR5, PT, P1 ;  /* 0x0000000511007c0c */ /* 0x000fc4000bf26110 */
[----:B------:R-:W-:Y:S02]  /*7a80*/  PRMT R4, RZ, 0x7610, R4 ;  /* 0x00007610ff047816 */ /* 0x000fe40000000004 */
[----:B------:R-:W-:Y:S01]  /*7a90*/  @P3 LOP3.LUT R0, R0, 0x1, R7, 0x78, !PT ;  /* 0x0000000100003812 */ /* 0x000fe200078e7807 */
[----:B------:R-:W-:-:S08]  /*7aa0*/  IMAD.MOV.U32 R7, RZ, RZ, -0x1 ;  /* 0xffffffffff077424 */ /* 0x000fd000078e00ff */
[----:B0-----:R-:W-:Y:S05]  /*7ab0*/  @P1 BRA `(.L_x_208) ;  /* 0x00000004004c1947 */ /* 0x001fea0003800000 */
[----:B------:R-:W-:Y:S01]  /*7ac0*/  ULDC.64 UR4, c[0x0][0x628] ;  /* 0x00018a0000047ab9 */ /* 0x000fe20000000a00 */
[----:B------:R-:W0:Y:S01]  /*7ad0*/  S2R R15, SR_CTAID.X ;  /* 0x00000000000f7919 */ /* 0x000e220000002500 */
[----:B------:R-:W-:Y:S01]  /*7ae0*/  ISETP.NE.U32.AND P1, PT, RZ, UR4, PT ;  /* 0x00000004ff007c0c */ /* 0x000fe2000bf25070 */
[----:B------:R-:W-:Y:S01]  /*7af0*/  ULDC UR7, c[0x0][0x630] ;  /* 0x00018c0000077ab9 */ /* 0x000fe20000000800 */
[----:B------:R-:W-:Y:S01]  /*7b00*/  IMAD.MOV.U32 R4, RZ, RZ, R16 ;  /* 0x000000ffff047224 */ /* 0x000fe200078e0010 */
[----:B------:R-:W1:Y:S01]  /*7b10*/  S2R R14, SR_CTAID.Y ;  /* 0x00000000000e7919 */ /* 0x000e620000002600 */
[----:B------:R-:W-:Y:S01]  /*7b20*/  ISETP.NE.AND.EX P1, PT, RZ, UR5, PT, P1 ;  /* 0x00000005ff007c0c */ /* 0x000fe2000bf25310 */
[----:B------:R-:W-:-:S12]  /*7b30*/  IMAD.MOV.U32 R5, RZ, RZ, R17 ;  /* 0x000000ffff057224 */ /* 0x000fd800078e0011 */
[----:B------:R-:W-:Y:S05]  /*7b40*/  @!P1 BRA `(.L_x_209) ;  /* 0x0000000000289947 */ /* 0x000fea0003800000 */
[----:B------:R-:W-:Y:S02]  /*7b50*/  ULDC UR6, c[0x0][0x634] ;  /* 0x00018d0000067ab9 */ /* 0x000fe40000000800 */
[----:B------:R-:W-:-:S05]  /*7b60*/  IADD3 R9, P1, R16, UR6, RZ ;  /* 0x0000000610097c10 */ /* 0x000fca000ff3e0ff */
[----:B------:R-:W-:-:S04]  /*7b70*/  IMAD.X R21, RZ, RZ, R17, P1 ;  /* 0x000000ffff157224 */ /* 0x000fc800008e0611 */
[----:B------:R-:W-:-:S04]  /*7b80*/  IMAD.WIDE.U32 R6, R21, UR4, RZ ;  /* 0x0000000415067c25 */ /* 0x000fc8000f8e00ff */
[----:B------:R-:W-:-:S04]  /*7b90*/  IMAD.WIDE.U32 R6, P1, R9, UR5, R6 ;  /* 0x0000000509067c25 */ /* 0x000fc8000f820006 */
[----:B------:R-:W-:-:S04]  /*7ba0*/  IMAD.WIDE.U32 R8, R9, UR4, RZ ;  /* 0x0000000409087c25 */ /* 0x000fc8000f8e00ff */
[----:B------:R-:W-:Y:S01]  /*7bb0*/  IMAD.X R5, RZ, RZ, RZ, P1 ;  /* 0x000000ffff057224 */ /* 0x000fe200008e06ff */
[----:B------:R-:W-:Y:S01]  /*7bc0*/  IADD3 RZ, P1, R9, R6, RZ ;  /* 0x0000000609ff7210 */ /* 0x000fe20007f3e0ff */
[----:B------:R-:W-:-:S04]  /*7bd0*/  IMAD.MOV.U32 R4, RZ, RZ, R7 ;  /* 0x000000ffff047224 */ /* 0x000fc800078e0007 */
[----:B------:R-:W-:-:S08]  /*7be0*/  IMAD.WIDE.U32.X R4, R21, UR5, R4, P1 ;  /* 0x0000000515047c25 */ /* 0x000fd000088e0404 */
.L_x_209:
[--C-:B------:R-:W-:Y:S01]  /*7bf0*/  SHF.R.U64 R8, R4, UR7, R5.reuse ;  /* 0x0000000704087c19 */ /* 0x100fe20008001205 */
[----:B------:R-:W-:Y:S01]  /*7c00*/  ULDC.64 UR4, c[0x0][0x620] ;  /* 0x0001880000047ab9 */ /* 0x000fe20000000a00 */
[----:B------:R-:W-:Y:S01]  /*7c10*/  SHF.R.U32.HI R4, RZ, UR7, R5 ;  /* 0x00000007ff047c19 */ /* 0x000fe20008011605 */
[----:B------:R-:W2:Y:S01]  /*7c20*/  LDC R24, c[0x0][0x144] ;  /* 0x00005100ff187b82 */ /* 0x000ea20000000800 */
[----:B------:R-:W-:Y:S01]  /*7c30*/  IADD3 R7, P1, RZ, -R8, RZ ;  /* 0x80000008ff077210 */ /* 0x000fe20007f3e0ff */
[----:B------:R-:W-:Y:S01]  /*7c40*/  ULDC.64 UR8, c[0x0][0x640] ;  /* 0x0001900000087ab9 */ /* 0x000fe20000000a00 */
[----:B0-----:R-:W-:Y:S01]  /*7c50*/  I2FP.F32.U32 R9, R15 ;  /* 0x0000000f00097245 */ /* 0x001fe20000201000 */
[----:B------:R-:W-:Y:S02]  /*7c60*/  ULDC UR6, c[0x0][0x608] ;  /* 0x0001820000067ab9 */ /* 0x000fe40000000800 */
[----:B------:R-:W-:Y:S01]  /*7c70*/  IMAD.X R4, RZ, RZ, ~R4, P1 ;  /* 0x000000ffff047224 */ /* 0x000fe200008e0e04 */
[----:B------:R-:W-:Y:S01]  /*7c80*/  ISETP.NE.U32.AND P1, PT, RZ, UR8, PT ;  /* 0x00000008ff007c0c */ /* 0x000fe2000bf25070 */
[----:B------:R-:W0:Y:S02]  /*7c90*/  LDC R21, c[0x0][0x148] ;  /* 0x00005200ff157b82 */ /* 0x000e240000000800 */
[----:B------:R-:W-:Y:S01]  /*7ca0*/  IMAD R6, R4, UR4, RZ ;  /* 0x0000000404067c24 */ /* 0x000fe2000f8e02ff */
[----:B------:R-:W-:Y:S01]  /*7cb0*/  ISETP.NE.AND.EX P1, PT, RZ, UR9, PT, P1 ;  /* 0x00000009ff007c0c */ /* 0x000fe2000bf25310 */
[----:B------:R-:W-:Y:S01]  /*7cc0*/  IMAD.WIDE.U32 R4, R7, UR4, R16 ;  /* 0x0000000407047c25 */ /* 0x000fe2000f8e0010 */
[----:B------:R-:W-:-:S03]  /*7cd0*/  ULDC UR4, c[0x0][0x150] ;  /* 0x0000540000047ab9 */ /* 0x000fc60000000800 */
[----:B------:R-:W-:Y:S02]  /*7ce0*/  IMAD R7, R7, UR5, R6 ;  /* 0x0000000507077c24 */ /* 0x000fe4000f8e0206 */
[----:B------:R-:W-:Y:S01]  /*7cf0*/  FMUL R6, R9, UR4 ;  /* 0x0000000409067c20 */ /* 0x000fe20008400000 */
[----:B------:R-:W-:Y:S01]  /*7d00*/  ULDC UR4, c[0x0][0x618] ;  /* 0x0001860000047ab9 */ /* 0x000fe20000000800 */
[----:B------:R-:W-:Y:S01]  /*7d10*/  ULDC UR5, c[0x0][0x154] ;  /* 0x0000550000057ab9 */ /* 0x000fe20000000800 */
[----:B------:R-:W-:-:S03]  /*7d20*/  IMAD.IADD R5, R5, 0x1, R7 ;  /* 0x0000000105057824 */ /* 0x000fc600078e0207 */
[----:B------:R-:W3:Y:S02]  /*7d30*/  F2I.U32.TRUNC.NTZ R6, R6 ;  /* 0x0000000600067305 */ /* 0x000ee4000020f000 */
[----:B------:R-:W-:Y:S02]  /*7d40*/  SHF.R.U64 R9, R4, UR4, R5 ;  /* 0x0000000404097c19 */ /* 0x000fe40008001205 */
[----:B-1----:R-:W-:-:S05]  /*7d50*/  I2FP.F32.U32 R4, R14 ;  /* 0x0000000e00047245 */ /* 0x002fca0000201000 */
[----:B------:R-:W-:Y:S01]  /*7d60*/  FMUL R22, R4, UR5 ;  /* 0x0000000504167c20 */ /* 0x000fe20008400000 */
[----:B------:R-:W-:Y:S01]  /*7d70*/  SHF.R.U32.HI R4, RZ, UR4, R5 ;  /* 0x00000004ff047c19 */ /* 0x000fe20008011605 */
[----:B------:R-:W-:-:S03]  /*7d80*/  ULDC UR4, c[0x0][0x658] ;  /* 0x0001960000047ab9 */ /* 0x000fc60000000800 */
[--C-:B------:R-:W-:Y:S01]  /*7d90*/  SHF.R.U64 R20, R9, UR6, R4.reuse ;  /* 0x0000000609147c19 */ /* 0x100fe20008001204 */
[----:B------:R-:W1:Y:S01]  /*7da0*/  F2I.U32.TRUNC.NTZ R22, R22 ;  /* 0x0000001600167305 */ /* 0x000e62000020f000 */
[----:B------:R-:W-:Y:S01]  /*7db0*/  SHF.R.U32.HI R5, RZ, UR6, R4 ;  /* 0x00000006ff057c19 */ /* 0x000fe20008011604 */
[----:B---3--:R-:W-:-:S03]  /*7dc0*/  IMAD.MOV R6, RZ, RZ, -R6 ;  /* 0x000000ffff067224 */ /* 0x008fc600078e0a06 */
[----:B------:R-:W-:Y:S01]  /*7dd0*/  SHF.R.U64 R18, R20, UR4, R5 ;  /* 0x0000000414127c19 */ /* 0x000fe20008001205 */
[----:B--2---:R-:W-:Y:S01]  /*7de0*/  IMAD R15, R24, R6, R15 ;  /* 0x00000006180f7224 */ /* 0x004fe200078e020f */
[----:B------:R-:W-:-:S03]  /*7df0*/  SHF.R.U32.HI R23, RZ, UR4, R5 ;  /* 0x00000004ff177c19 */ /* 0x000fc60008011605 */
[----:B------:R-:W-:Y:S02]  /*7e00*/  IMAD.MOV.U32 R4, RZ, RZ, R18 ;  /* 0x000000ffff047224 */ /* 0x000fe400078e0012 */
[----:B------:R-:W-:Y:S01]  /*7e10*/  IMAD.MOV.U32 R5, RZ, RZ, R23 ;  /* 0x000000ffff057224 */ /* 0x000fe200078e0017 */
[----:B-1----:R-:W-:Y:S06]  /*7e20*/  @!P1 BRA `(.L_x_210) ;  /* 0x0000000000289947 */ /* 0x002fec0003800000 */
[----:B------:R-:W-:Y:S02]  /*7e30*/  ULDC UR4, c[0x0][0x64c] ;  /* 0x0001930000047ab9 */ /* 0x000fe40000000800 */
[----:B------:R-:W-:-:S05]  /*7e40*/  IADD3 R5, P1, R18, UR4, RZ ;  /* 0x0000000412057c10 */ /* 0x000fca000ff3e0ff */
[----:B------:R-:W-:-:S04]  /*7e50*/  IMAD.X R23, RZ, RZ, R23, P1 ;  /* 0x000000ffff177224 */ /* 0x000fc800008e0617 */
[----:B------:R-:W-:-:S04]  /*7e60*/  IMAD.WIDE.U32 R6, R23, UR8, RZ ;  /* 0x0000000817067c25 */ /* 0x000fc8000f8e00ff */
[----:B------:R-:W-:-:S04]  /*7e70*/  IMAD.WIDE.U32 R6, P1, R5, UR9, R6 ;  /* 0x0000000905067c25 */ /* 0x000fc8000f820006 */
[----:B------:R-:W-:-:S04]  /*7e80*/  IMAD.WIDE.U32 R4, R5, UR8, RZ ;  /* 0x0000000805047c25 */ /* 0x000fc8000f8e00ff */
[----:B------:R-:W-:Y:S01]  /*7e90*/  IMAD.MOV.U32 R4, RZ, RZ, R7 ;  /* 0x000000ffff047224 */ /* 0x000fe200078e0007 */
[----:B------:R-:W-:Y:S01]  /*7ea0*/  IADD3 RZ, P3, R5, R6, RZ ;  /* 0x0000000605ff7210 */ /* 0x000fe20007f7e0ff */
[----:B------:R-:W-:-:S04]  /*7eb0*/  IMAD.X R5, RZ, RZ, RZ, P1 ;  /* 0x000000ffff057224 */ /* 0x000fc800008e06ff */
[----:B------:R-:W-:-:S08]  /*7ec0*/  IMAD.WIDE.U32.X R4, R23, UR9, R4, P3 ;  /* 0x0000000917047c25 */ /* 0x000fd000098e0404 */
.L_x_210:
[----:B------:R-:W-:Y:S01]  /*7ed0*/  ISETP.NE.AND P1, PT, R2, 0x1, PT ;  /* 0x000000010200780c */ /* 0x000fe20003f25270 */
[----:B------:R-:W-:Y:S01]  /*7ee0*/  ULDC UR4, c[0x0][0x648] ;  /* 0x0001920000047ab9 */ /* 0x000fe20000000800 */
[----:B------:R-:W-:Y:S01]  /*7ef0*/  LOP3.LUT R20, R20, UR17, RZ, 0xc0, !PT ;  /* 0x0000001114147c12 */ /* 0x000fe2000f8ec0ff */
[----:B------:R-:W-:Y:S01]  /*7f00*/  IMAD.MOV R22, RZ, RZ, -R22 ;  /* 0x000000ffff167224 */ /* 0x000fe200078e0a16 */
[----:B------:R-:W-:Y:S01]  /*7f10*/  SHF.R.U64 R5, R4, UR4, R5 ;  /* 0x0000000404057c19 */ /* 0x000fe20008001205 */
[----:B------:R-:W-:Y:S01]  /*7f20*/  ULDC UR4, c[0x0][0x638] ;  /* 0x00018e0000047ab9 */ /* 0x000fe20000000800 */
[----:B------:R-:W-:Y:S01]  /*7f30*/  LOP3.LUT R9, R9, UR16, RZ, 0xc0, !PT ;  /* 0x0000001009097c12 */ /* 0x000fe2000f8ec0ff */
[----:B------:R-:W-:Y:S01]  /*7f40*/  ULDC UR5, c[0x0][0x610] ;  /* 0x0001840000057ab9 */ /* 0x000fe20000000800 */
[----:B------:R-:W-:Y:S02]  /*7f50*/  IMAD.MOV.U32 R4, RZ, RZ, 0x1 ;  /* 0x00000001ff047424 */ /* 0x000fe400078e00ff */
[----:B------:R-:W-:-:S02]  /*7f60*/  IMAD.MOV R7, RZ, RZ, -R5 ;  /* 0x000000ffff077224 */ /* 0x000fc400078e0a05 */
[----:B------:R-:W-:Y:S02]  /*7f70*/  IMAD R20, R5, UR18, R20 ;  /* 0x0000001205147c24 */ /* 0x000fe4000f8e0214 */
[----:B0-----:R-:W-:Y:S02]  /*7f80*/  @P1 IMAD R15, R21, R22, R14 ;  /* 0x00000016150f1224 */ /* 0x001fe400078e020e */
[----:B------:R-:W-:Y:S01]  /*7f90*/  IMAD R18, R7, UR4, R18 ;  /* 0x0000000407127c24 */ /* 0x000fe2000f8e0212 */
[----:B------:R-:W-:Y:S01]  /*7fa0*/  ULDC UR4, c[0x0][0x600] ;  /* 0x0001800000047ab9 */ /* 0x000fe20000000800 */
[----:B------:R-:W-:Y:S02]  /*7fb0*/  IMAD R15, R20, UR5, R15 ;  /* 0x00000005140f7c24 */ /* 0x000fe4000f8e020f */
[----:B------:R-:W-:-:S05]  /*7fc0*/  IMAD R18, R18, UR4, R9 ;  /* 0x0000000412127c24 */ /* 0x000fca000f8e0209 */
[----:B------:R-:W-:Y:S02]  /*7fd0*/  SEL R9, R18, R15, !P1 ;  /* 0x0000000f12097207 */ /* 0x000fe40004800000 */
[----:B------:R-:W-:-:S07]  /*7fe0*/  SEL R7, R15, R18, !P1 ;  /* 0x000000120f077207 */ /* 0x000fce0004800000 */
.L_x_208:
[----:B------:R-:W-:Y:S05]  /*7ff0*/  BSYNC B1 ;  /* 0x0000000000017941 */ /* 0x000fea0003800000 */
.L_x_207:
[----:B------:R-:W-:-:S13]  /*8000*/  LOP3.LUT P1, RZ, R4, 0xff, RZ, 0xc0, !PT ;  /* 0x000000ff04ff7812 */ /* 0x000fda000782c0ff */
[----:B------:R-:W-:Y:S05]  /*8010*/  @P1 BRA `(.L_x_211) ;  /* 0xfffffff4004c1947 */ /* 0x000fea000383ffff */
[----:B------:R-:W-:Y:S05]  /*8020*/  BSYNC B0 ;  /* 0x0000000000007941 */ /* 0x000fea0003800000 */
.L_x_199:
[----:B------:R-:W-:-:S03]  /*8030*/  UMOV UR4, 0xffffffff ;  /* 0xffffffff00047882 */ /* 0x000fc60000000000 */
[----:B------:R-:W-:Y:S05]  /*8040*/  BRA.DIV UR4, `(.L_x_212) ;  /* 0x0000000a04347947 */ /* 0x000fea000b800000 */
[----:B------:R-:W-:-:S13]  /*8050*/  ELECT P6, URZ, PT ;  /* 0x00000000003f782f */ /* 0x000fda00038c0000 */
.L_x_234:
[----:B------:R-:W-:Y:S04]  /*8060*/  BSSY B0, `(.L_x_213) ;  /* 0x0000073000007945 */ /* 0x000fe80003800000 */
[----:B------:R-:W-:Y:S05]  /*8070*/  @!P6 BRA `(.L_x_214) ;  /* 0x0000000400c4e947 */ /* 0x000fea0003800000 */
[----:B------:R-:W-:-:S04]  /*8080*/  LOP3.LUT R19, R19, 0x2, RZ, 0xfc, !PT ;  /* 0x0000000213137812 */ /* 0x000fc800078efcff */
[----:B------:R-:W-:-:S13]  /*8090*/  ISETP.NE.AND P0, PT, R19, 0x3, PT ;  /* 0x000000031300780c */ /* 0x000fda0003f05270 */
[----:B------:R-:W-:Y:S05]  /*80a0*/  @!P0 BRA `(.L_x_215) ;  /* 0x0000000000048947 */ /* 0x000fea0003800000 */
[----:B------:R-:W-:Y:S01]  /*80b0*/  BPT.TRAP 0x1 ;  /* 0x000000040000795c */ /* 0x000fe20000300000 */
.L_x_215:
[----:B------:R-:W0:Y:S01]  /*80c0*/  S2R R3, SR_CgaCtaId ;  /* 0x0000000000037919 */ /* 0x000e220000008800 */
[----:B------:R-:W-:-:S04]  /*80d0*/  MOV R2, 0x400 ;  /* 0x0000040000027802 */ /* 0x000fc80000000f00 */
[----:B0-----:R-:W-:Y:S02]  /*80e0*/  LEA R3, R3, R2, 0x18 ;  /* 0x0000000203037211 */ /* 0x001fe400078ec0ff */
[----:B------:R-:W-:-:S03]  /*80f0*/  SHF.L.U32 R2, R0, 0x1f, RZ ;  /* 0x0000001f00027819 */ /* 0x000fc600000006ff */
[----:B------:R-:W-:-:S04]  /*8100*/  VIADD R3, R3, 0x60 ;  /* 0x0000006003037836 */ /* 0x000fc80000000000 */
[C---:B------:R-:W-:Y:S02]  /*8110*/  IMAD R7, R12.reuse, 0x8, R3 ;  /* 0x000000080c077824 */ /* 0x040fe400078e0203 */
[----:B------:R-:W-:Y:S02]  /*8120*/  VIADD R12, R12, 0x1 ;  /* 0x000000010c0c7836 */ /* 0x000fe40000000000 */
[----:B------:R-:W0:Y:S03]  /*8130*/  SYNCS.PHASECHK.TRANS64.TRYWAIT P0, [R7+URZ], R2 ;  /* 0x00000002070075a7 */ /* 0x000e26000800017f */
[----:B------:R-:W-:-:S04]  /*8140*/  ISETP.NE.AND P1, PT, R12, 0xc, PT ;  /* 0x0000000c0c00780c */ /* 0x000fc80003f25270 */
[----:B------:R-:W-:Y:S02]  /*8150*/  SEL R5, RZ, 0x1, P1 ;  /* 0x00000001ff057807 */ /* 0x000fe40000800000 */
[----:B------:R-:W-:Y:S02]  /*8160*/  SEL R12, R12, RZ, P1 ;  /* 0x000000ff0c0c7207 */ /* 0x000fe40000800000 */
[----:B------:R-:W-:-:S03]  /*8170*/  LOP3.LUT R5, R0, R5, RZ, 0x3c, !PT ;  /* 0x0000000500057212 */ /* 0x000fc600078e3cff */
[----:B------:R-:W-:Y:S01]  /*8180*/  IMAD R9, R12, 0x8, R3 ;  /* 0x000000080c097824 */ /* 0x000fe200078e0203 */
[----:B------:R-:W-:Y:S01]  /*8190*/  SHF.L.U32 R4, R5, 0x1f, RZ ;  /* 0x0000001f05047819 */ /* 0x000fe200000006ff */
[----:B0-----:R-:W-:Y:S06]  /*81a0*/  @!P0 BRA `(.L_x_216) ;  /* 0x0000000400fc8947 */ /* 0x001fec0003800000 */
.L_x_235:
[----:B------:R-:W1:Y:S01]  /*81b0*/  SYNCS.PHASECHK.TRANS64.TRYWAIT P0, [R9+URZ], R4 ;  /* 0x00000004090075a7 */ /* 0x000e62000800017f */
[----:B------:R-:W-:-:S05]  /*81c0*/  VIADD R0, R12, 0x1 ;  /* 0x000000010c007836 */ /* 0x000fca0000000000 */
[----:B------:R-:W-:-:S04]  /*81d0*/  ISETP.NE.AND P1, PT, R0, 0xc, PT ;  /* 0x0000000c0000780c */ /* 0x000fc80003f25270 */
[----:B0-----:R-:W-:Y:S02]  /*81e0*/  SEL R2, RZ, 0x1, P1 ;  /* 0x00000001ff027807 */ /* 0x001fe40000800000 */
[----:B------:R-:W-:Y:S02]  /*81f0*/  SEL R0, R0, RZ, P1 ;  /* 0x000000ff00007207 */ /* 0x000fe40000800000 */
[----:B------:R-:W-:-:S03]  /*8200*/  LOP3.LUT R7, R5, R2, RZ, 0x3c, !PT ;  /* 0x0000000205077212 */ /* 0x000fc600078e3cff */
[----:B------:R-:W-:Y:S01]  /*8210*/  IMAD R6, R0, 0x8, R3 ;  /* 0x0000000800067824 */ /* 0x000fe200078e0203 */
[----:B------:R-:W-:Y:S01]  /*8220*/  SHF.L.U32 R5, R7, 0x1f, RZ ;  /* 0x0000001f07057819 */ /* 0x000fe200000006ff */
[----:B-1----:R-:W-:Y:S06]  /*8230*/  @!P0 BRA `(.L_x_217) ;  /* 0x0000000400ec8947 */ /* 0x002fec0003800000 */
.L_x_236:
[----:B------:R-:W1:Y:S01]  /*8240*/  SYNCS.PHASECHK.TRANS64.TRYWAIT P0, [R6+URZ], R5 ;  /* 0x00000005060075a7 */ /* 0x000e62000800017f */
[----:B------:R-:W-:-:S05]  /*8250*/  VIADD R0, R0, 0x1 ;  /* 0x0000000100007836 */ /* 0x000fca0000000000 */
[----:B------:R-:W-:-:S04]  /*8260*/  ISETP.NE.AND P1, PT, R0, 0xc, PT ;  /* 0x0000000c0000780c */ /* 0x000fc80003f25270 */
[----:B------:R-:W-:Y:S02]  /*8270*/  SEL R2, RZ, 0x1, P1 ;  /* 0x00000001ff027807 */ /* 0x000fe40000800000 */
[----:B------:R-:W-:Y:S02]  /*8280*/  SEL R0, R0, RZ, P1 ;  /* 0x000000ff00007207 */ /* 0x000fe40000800000 */
[----:B------:R-:W-:-:S03]  /*8290*/  LOP3.LUT R7, R7, R2, RZ, 0x3c, !PT ;  /* 0x0000000207077212 */ /* 0x000fc600078e3cff */
[----:B0-----:R-:W-:Y:S01]  /*82a0*/  IMAD R9, R0, 0x8, R3 ;  /* 0x0000000800097824 */ /* 0x001fe200078e0203 */
[----:B------:R-:W-:Y:S01]  /*82b0*/  SHF.L.U32 R4, R7, 0x1f, RZ ;  /* 0x0000001f07047819 */ /* 0x000fe200000006ff */
[----:B-1----:R-:W-:Y:S06]  /*82c0*/  @!P0 BRA `(.L_x_218) ;  /* 0x0000000400dc8947 */ /* 0x002fec0003800000 */
.L_x_237:
        /* <DEDUP_REMOVED lines=9> */
.L_x_238:
        /* <DEDUP_REMOVED lines=9> */
.L_x_239:
        /* <DEDUP_REMOVED lines=9> */
.L_x_240:
        /* <DEDUP_REMOVED lines=9> */
.L_x_241:
        /* <DEDUP_REMOVED lines=9> */
.L_x_242:
        /* <DEDUP_REMOVED lines=9> */
.L_x_243:
        /* <DEDUP_REMOVED lines=9> */
.L_x_244:
[----:B------:R-:W1:Y:S01]  /*86c0*/  SYNCS.PHASECHK.TRANS64.TRYWAIT P0, [R6+URZ], R5 ;  /* 0x00000005060075a7 */ /* 0x000e62000800017f */
[----:B------:R-:W-:-:S05]  /*86d0*/  VIADD R0, R0, 0x1 ;  /* 0x0000000100007836 */ /* 0x000fca0000000000 */
[----:B------:R-:W-:-:S04]  /*86e0*/  ISETP.NE.AND P1, PT, R0, 0xc, PT ;  /* 0x0000000c0000780c */ /* 0x000fc80003f25270 */
[----:B------:R-:W-:Y:S02]  /*86f0*/  SEL R2, RZ, 0x1, P1 ;  /* 0x00000001ff027807 */ /* 0x000fe40000800000 */
[----:B------:R-:W-:Y:S02]  /*8700*/  SEL R0, R0, RZ, P1 ;  /* 0x000000ff00007207 */ /* 0x000fe40000800000 */
[----:B------:R-:W-:Y:S01]  /*8710*/  LOP3.LUT R2, R7, R2, RZ, 0x3c, !PT ;  /* 0x0000000207027212 */ /* 0x000fe200078e3cff */
[----:B-1----:R-:W-:Y:S06]  /*8720*/  @!P0 BRA `(.L_x_226) ;  /* 0x0000000400648947 */ /* 0x002fec0003800000 */
.L_x_245:
[----:B------:R-:W-:Y:S01]  /*8730*/  IMAD R3, R0, 0x8, R3 ;  /* 0x0000000800037824 */ /* 0x000fe200078e0203 */
[----:B------:R-:W-:-:S07]  /*8740*/  SHF.L.U32 R0, R2, 0x1f, RZ ;  /* 0x0000001f02007819 */ /* 0x000fce00000006ff */
.L_x_227:
[----:B--2---:R2:W3:Y:S02]  /*8750*/  SYNCS.PHASECHK.TRANS64.TRYWAIT P0, [R3+URZ], R0 ;  /* 0x00000000030075a7 */ /* 0x0044e4000800017f */
[----:B---3--:R-:W-:Y:S05]  /*8760*/  @!P0 NANOSLEEP.SYNCS 0x989680 ;  /* 0x009896800000895d */ /* 0x008fea0003900000 */
[----:B------:R-:W3:Y:S02]  /*8770*/  @!P0 SYNCS.PHASECHK.TRANS64 P0, [R3+URZ], R0 ;  /* 0x00000000030085a7 */ /* 0x000ee4000800007f */
[----:B---3--:R-:W-:Y:S05]  /*8780*/  @!P0 BRA `(.L_x_227) ;  /* 0xfffffffc00f08947 */ /* 0x008fea000383ffff */
.L_x_214:
[----:B------:R-:W-:Y:S05]  /*8790*/  BSYNC B0 ;  /* 0x0000000000007941 */ /* 0x000fea0003800000 */
.L_x_213:
[----:B------:R-:W-:Y:S05]  /*87a0*/  EXIT ;  /* 0x000000000000794d */ /* 0x000fea0003800000 */
.L_x_18:
[----:B----4-:R4:W0:Y:S02]  /*87b0*/  SYNCS.PHASECHK.TRANS64.TRYWAIT P1, [R3+URZ], R0 ;  /* 0x00000000030075a7 */ /* 0x010824000802017f */
[----:B0-----:R-:W-:Y:S05]  /*87c0*/  @!P1 NANOSLEEP.SYNCS 0x989680 ;  /* 0x009896800000995d */ /* 0x001fea0003900000 */
[----:B------:R-:W0:Y:S02]  /*87d0*/  @!P1 SYNCS.PHASECHK.TRANS64 P1, [R3+URZ], R0 ;  /* 0x00000000030095a7 */ /* 0x000e24000802007f */
[----:B0-----:R-:W-:Y:S05]  /*87e0*/  @!P1 BRA `(.L_x_18) ;  /* 0xfffffffc00f09947 */ /* 0x001fea000383ffff */
[----:B------:R-:W-:Y:S05]  /*87f0*/  BRA `(.L_x_17) ;  /* 0xffffff8800e47947 */ /* 0x000fea000383ffff */
.L_x_23:
[----:B-1----:R1:W3:Y:S02]  /*8800*/  SYNCS.PHASECHK.TRANS64.TRYWAIT P1, [R5+URZ], R4 ;  /* 0x00000004050075a7 */ /* 0x0022e4000802017f */
[----:B---3--:R-:W-:Y:S05]  /*8810*/  @!P1 NANOSLEEP.SYNCS 0x989680 ;  /* 0x009896800000995d */ /* 0x008fea0003900000 */
[----:B------:R-:W3:Y:S02]  /*8820*/  @!P1 SYNCS.PHASECHK.TRANS64 P1, [R5+URZ], R4 ;  /* 0x00000004050095a7 */ /* 0x000ee4000802007f */
[----:B---3--:R-:W-:Y:S05]  /*8830*/  @!P1 BRA `(.L_x_23) ;  /* 0xfffffffc00f09947 */ /* 0x008fea000383ffff */
[----:B------:R-:W-:Y:S05]  /*8840*/  BRA `(.L_x_22) ;  /* 0xffffff9000687947 */ /* 0x000fea000383ffff */
.L_x_200:
[----:B------:R-:W-:Y:S01]  /*8850*/  BSSY B1, `(.L_x_228) ;  /* 0x0000006000017945 */ /* 0x000fe20003800000 */
[----:B------:R-:W-:-:S07]  /*8860*/  IMAD.MOV.U32 R15, RZ, RZ, -0x1 ;  /* 0xffffffffff0f7424 */ /* 0x000fce00078e00ff */
[----:B------:R-:W-:Y:S05]  /*8870*/  WARPSYNC.COLLECTIVE R15, `(.L_x_229) ;  /* 0x000000000f0c7348 */ /* 0x000fea0003c00000 */
[----:B------:R-:W-:Y:S02]  /*8880*/  ELECT P6, UR62, PT ;  /* 0x00000000003e782f */ /* 0x000fe400038c0000 */
[----:B------:R-:W-:Y:S01]  /*8890*/  MOV R14, UR62 ;  /* 0x0000003e000e7c02 */ /* 0x000fe20008000f00 */
[----:B------:R-:W-:Y:S10]  /*88a0*/  ENDCOLLECTIVE ;  /* 0x000000000000791b */ /* 0x000ff40003800000 */
.L_x_229:
[----:B------:R-:W-:Y:S05]  /*88b0*/  BSYNC B1 ;  /* 0x0000000000017941 */ /* 0x000fea0003800000 */
.L_x_228:
[----:B------:R-:W-:Y:S05]  /*88c0*/  BRA `(.L_x_230) ;  /* 0xffffffec002c7947 */ /* 0x000fea000383ffff */
.L_x_203:
[----:B0-----:R0:W1:Y:S02]  /*88d0*/  SYNCS.PHASECHK.TRANS64.TRYWAIT P1, [R14+URZ+0x60], R7 ;  /* 0x000060070e0075a7 */ /* 0x001064000802017f */
[----:B-1----:R-:W-:Y:S05]  /*88e0*/  @!P1 NANOSLEEP.SYNCS 0x989680 ;  /* 0x009896800000995d */ /* 0x002fea0003900000 */
[----:B------:R-:W1:Y:S02]  /*88f0*/  @!P1 SYNCS.PHASECHK.TRANS64 P1, [R14+URZ+0x60], R7 ;  /* 0x000060070e0095a7 */ /* 0x000e64000802007f */
[----:B-1----:R-:W-:Y:S05]  /*8900*/  @!P1 BRA `(.L_x_203) ;  /* 0xfffffffc00f09947 */ /* 0x002fea000383ffff */
[----:B------:R-:W-:Y:S05]  /*8910*/  BRA `(.L_x_231) ;  /* 0xffffffec00607947 */ /* 0x000fea000383ffff */
.L_x_212:
[----:B------:R-:W-:Y:S01]  /*8920*/  BSSY B0, `(.L_x_232) ;  /* 0x0000006000007945 */ /* 0x000fe20003800000 */
[----:B------:R-:W-:-:S07]  /*8930*/  IMAD.MOV.U32 R15, RZ, RZ, -0x1 ;  /* 0xffffffffff0f7424 */ /* 0x000fce00078e00ff */
[----:B------:R-:W-:Y:S05]  /*8940*/  WARPSYNC.COLLECTIVE R15, `(.L_x_233) ;  /* 0x000000000f0c7348 */ /* 0x000fea0003c00000 */
[----:B------:R-:W-:Y:S02]  /*8950*/  ELECT P6, UR62, PT ;  /* 0x00000000003e782f */ /* 0x000fe400038c0000 */
[----:B------:R-:W-:Y:S01]  /*8960*/  MOV R14, UR62 ;  /* 0x0000003e000e7c02 */ /* 0x000fe20008000f00 */
[----:B------:R-:W-:Y:S10]  /*8970*/  ENDCOLLECTIVE ;  /* 0x000000000000791b */ /* 0x000ff40003800000 */
.L_x_233:
[----:B------:R-:W-:Y:S05]  /*8980*/  BSYNC B0 ;  /* 0x0000000000007941 */ /* 0x000fea0003800000 */
.L_x_232:
[----:B------:R-:W-:Y:S05]  /*8990*/  BRA `(.L_x_234) ;  /* 0xfffffff400b07947 */ /* 0x000fea000383ffff */
.L_x_216:
[----:B0-----:R0:W1:Y:S02]  /*89a0*/  SYNCS.PHASECHK.TRANS64.TRYWAIT P0, [R7+URZ], R2 ;  /* 0x00000002070075a7 */ /* 0x001064000800017f */
[----:B-1----:R-:W-:Y:S05]  /*89b0*/  @!P0 NANOSLEEP.SYNCS 0x989680 ;  /* 0x009896800000895d */ /* 0x002fea0003900000 */
[----:B------:R-:W1:Y:S02]  /*89c0*/  @!P0 SYNCS.PHASECHK.TRANS64 P0, [R7+URZ], R2 ;  /* 0x00000002070085a7 */ /* 0x000e64000800007f */
[----:B-1----:R-:W-:Y:S05]  /*89d0*/  @!P0 BRA `(.L_x_216) ;  /* 0xfffffffc00f08947 */ /* 0x002fea000383ffff */
[----:B------:R-:W-:Y:S05]  /*89e0*/  BRA `(.L_x_235) ;  /* 0xfffffff400f07947 */ /* 0x000fea000383ffff */
.L_x_217:
[----:B0-----:R0:W1:Y:S02]  /*89f0*/  SYNCS.PHASECHK.TRANS64.TRYWAIT P0, [R9+URZ], R4 ;  /* 0x00000004090075a7 */ /* 0x001064000800017f */
[----:B-1----:R-:W-:Y:S05]  /*8a00*/  @!P0 NANOSLEEP.SYNCS 0x989680 ;  /* 0x009896800000895d */ /* 0x002fea0003900000 */
[----:B------:R-:W1:Y:S02]  /*8a10*/  @!P0 SYNCS.PHASECHK.TRANS64 P0, [R9+URZ], R4 ;  /* 0x00000004090085a7 */ /* 0x000e64000800007f */
[----:B-1----:R-:W-:Y:S05]  /*8a20*/  @!P0 BRA `(.L_x_217) ;  /* 0xfffffffc00f08947 */ /* 0x002fea000383ffff */
[----:B------:R-:W-:Y:S05]  /*8a30*/  BRA `(.L_x_236) ;  /* 0xfffffff800007947 */ /* 0x000fea000383ffff */
.L_x_218:
[----:B0-----:R0:W1:Y:S02]  /*8a40*/  SYNCS.PHASECHK.TRANS64.TRYWAIT P0, [R6+URZ], R5 ;  /* 0x00000005060075a7 */ /* 0x001064000800017f */
[----:B-1----:R-:W-:Y:S05]  /*8a50*/  @!P0 NANOSLEEP.SYNCS 0x989680 ;  /* 0x009896800000895d */ /* 0x002fea0003900000 */
[----:B------:R-:W1:Y:S02]  /*8a60*/  @!P0 SYNCS.PHASECHK.TRANS64 P0, [R6+URZ], R5 ;  /* 0x00000005060085a7 */ /* 0x000e64000800007f */
[----:B-1----:R-:W-:Y:S05]  /*8a70*/  @!P0 BRA `(.L_x_218) ;  /* 0xfffffffc00f08947 */ /* 0x002fea000383ffff */
[----:B------:R-:W-:Y:S05]  /*8a80*/  BRA `(.L_x_237) ;  /* 0xfffffff800107947 */ /* 0x000fea000383ffff */
.L_x_219:
[----:B0-----:R0:W1:Y:S02]  /*8a90*/  SYNCS.PHASECHK.TRANS64.TRYWAIT P0, [R9+URZ], R4 ;  /* 0x00000004090075a7 */ /* 0x001064000800017f */
[----:B-1----:R-:W-:Y:S05]  /*8aa0*/  @!P0 NANOSLEEP.SYNCS 0x989680 ;  /* 0x009896800000895d */ /* 0x002fea0003900000 */
[----:B------:R-:W1:Y:S02]  /*8ab0*/  @!P0 SYNCS.PHASECHK.TRANS64 P0, [R9+URZ], R4 ;  /* 0x00000004090085a7 */ /* 0x000e64000800007f */
[----:B-1----:R-:W-:Y:S05]  /*8ac0*/  @!P0 BRA `(.L_x_219) ;  /* 0xfffffffc00f08947 */ /* 0x002fea000383ffff */
[----:B------:R-:W-:Y:S05]  /*8ad0*/  BRA `(.L_x_238) ;  /* 0xfffffff800207947 */ /* 0x000fea000383ffff */
.L_x_220:
[----:B0-----:R0:W1:Y:S02]  /*8ae0*/  SYNCS.PHASECHK.TRANS64.TRYWAIT P0, [R6+URZ], R5 ;  /* 0x00000005060075a7 */ /* 0x001064000800017f */
[----:B-1----:R-:W-:Y:S05]  /*8af0*/  @!P0 NANOSLEEP.SYNCS 0x989680 ;  /* 0x009896800000895d */ /* 0x002fea0003900000 */
[----:B------:R-:W1:Y:S02]  /*8b00*/  @!P0 SYNCS.PHASECHK.TRANS64 P0, [R6+URZ], R5 ;  /* 0x00000005060085a7 */ /* 0x000e64000800007f */
[----:B-1----:R-:W-:Y:S05]  /*8b10*/  @!P0 BRA `(.L_x_220) ;  /* 0xfffffffc00f08947 */ /* 0x002fea000383ffff */
[----:B------:R-:W-:Y:S05]  /*8b20*/  BRA `(.L_x_239) ;  /* 0xfffffff800307947 */ /* 0x000fea000383ffff */
.L_x_221:
[----:B0-----:R0:W1:Y:S02]  /*8b30*/  SYNCS.PHASECHK.TRANS64.TRYWAIT P0, [R9+URZ], R4 ;  /* 0x00000004090075a7 */ /* 0x001064000800017f */
[----:B-1----:R-:W-:Y:S05]  /*8b40*/  @!P0 NANOSLEEP.SYNCS 0x989680 ;  /* 0x009896800000895d */ /* 0x002fea0003900000 */
[----:B------:R-:W1:Y:S02]  /*8b50*/  @!P0 SYNCS.PHASECHK.TRANS64 P0, [R9+URZ], R4 ;  /* 0x00000004090085a7 */ /* 0x000e64000800007f */
[----:B-1----:R-:W-:Y:S05]  /*8b60*/  @!P0 BRA `(.L_x_221) ;  /* 0xfffffffc00f08947 */ /* 0x002fea000383ffff */
[----:B------:R-:W-:Y:S05]  /*8b70*/  BRA `(.L_x_240) ;  /* 0xfffffff800407947 */ /* 0x000fea000383ffff */
.L_x_222:
[----:B0-----:R0:W1:Y:S02]  /*8b80*/  SYNCS.PHASECHK.TRANS64.TRYWAIT P0, [R6+URZ], R5 ;  /* 0x00000005060075a7 */ /* 0x001064000800017f */
[----:B-1----:R-:W-:Y:S05]  /*8b90*/  @!P0 NANOSLEEP.SYNCS 0x989680 ;  /* 0x009896800000895d */ /* 0x002fea0003900000 */
[----:B------:R-:W1:Y:S02]  /*8ba0*/  @!P0 SYNCS.PHASECHK.TRANS64 P0, [R6+URZ], R5 ;  /* 0x00000005060085a7 */ /* 0x000e64000800007f */
[----:B-1----:R-:W-:Y:S05]  /*8bb0*/  @!P0 BRA `(.L_x_222) ;  /* 0xfffffffc00f08947 */ /* 0x002fea000383ffff */
[----:B------:R-:W-:Y:S05]  /*8bc0*/  BRA `(.L_x_241) ;  /* 0xfffffff800507947 */ /* 0x000fea000383ffff */
.L_x_223:
[----:B0-----:R0:W1:Y:S02]  /*8bd0*/  SYNCS.PHASECHK.TRANS64.TRYWAIT P0, [R9+URZ], R4 ;  /* 0x00000004090075a7 */ /* 0x001064000800017f */
[----:B-1----:R-:W-:Y:S05]  /*8be0*/  @!P0 NANOSLEEP.SYNCS 0x989680 ;  /* 0x009896800000895d */ /* 0x002fea0003900000 */
[----:B------:R-:W1:Y:S02]  /*8bf0*/  @!P0 SYNCS.PHASECHK.TRANS64 P0, [R9+URZ], R4 ;  /* 0x00000004090085a7 */ /* 0x000e64000800007f */
[----:B-1----:R-:W-:Y:S05]  /*8c00*/  @!P0 BRA `(.L_x_223) ;  /* 0xfffffffc00f08947 */ /* 0x002fea000383ffff */
[----:B------:R-:W-:Y:S05]  /*8c10*/  BRA `(.L_x_242) ;  /* 0xfffffff800607947 */ /* 0x000fea000383ffff */
.L_x_224:
[----:B0-----:R0:W1:Y:S02]  /*8c20*/  SYNCS.PHASECHK.TRANS64.TRYWAIT P0, [R6+URZ], R5 ;  /* 0x00000005060075a7 */ /* 0x001064000800017f */
[----:B-1----:R-:W-:Y:S05]  /*8c30*/  @!P0 NANOSLEEP.SYNCS 0x989680 ;  /* 0x009896800000895d */ /* 0x002fea0003900000 */
[----:B------:R-:W1:Y:S02]  /*8c40*/  @!P0 SYNCS.PHASECHK.TRANS64 P0, [R6+URZ], R5 ;  /* 0x00000005060085a7 */ /* 0x000e64000800007f */
[----:B-1----:R-:W-:Y:S05]  /*8c50*/  @!P0 BRA `(.L_x_224) ;  /* 0xfffffffc00f08947 */ /* 0x002fea000383ffff */
[----:B------:R-:W-:Y:S05]  /*8c60*/  BRA `(.L_x_243) ;  /* 0xfffffff800707947 */ /* 0x000fea000383ffff */
.L_x_225:
[----:B0-----:R0:W1:Y:S02]  /*8c70*/  SYNCS.PHASECHK.TRANS64.TRYWAIT P0, [R9+URZ], R4 ;  /* 0x00000004090075a7 */ /* 0x001064000800017f */
[----:B-1----:R-:W-:Y:S05]  /*8c80*/  @!P0 NANOSLEEP.SYNCS 0x989680 ;  /* 0x009896800000895d */ /* 0x002fea0003900000 */
[----:B------:R-:W1:Y:S02]  /*8c90*/  @!P0 SYNCS.PHASECHK.TRANS64 P0, [R9+URZ], R4 ;  /* 0x00000004090085a7 */ /* 0x000e64000800007f */
[----:B-1----:R-:W-:Y:S05]  /*8ca0*/  @!P0 BRA `(.L_x_225) ;  /* 0xfffffffc00f08947 */ /* 0x002fea000383ffff */
[----:B------:R-:W-:Y:S05]  /*8cb0*/  BRA `(.L_x_244) ;  /* 0xfffffff800807947 */ /* 0x000fea000383ffff */
.L_x_226:
[----:B-1----:R1:W2:Y:S02]  /*8cc0*/  SYNCS.PHASECHK.TRANS64.TRYWAIT P0, [R6+URZ], R5 ;  /* 0x00000005060075a7 */ /* 0x0022a4000800017f */
[----:B--2---:R-:W-:Y:S05]  /*8cd0*/  @!P0 NANOSLEEP.SYNCS 0x989680 ;  /* 0x009896800000895d */ /* 0x004fea0003900000 */
[----:B------:R-:W2:Y:S02]  /*8ce0*/  @!P0 SYNCS.PHASECHK.TRANS64 P0, [R6+URZ], R5 ;  /* 0x00000005060085a7 */ /* 0x000ea4000800007f */
[----:B--2---:R-:W-:Y:S05]  /*8cf0*/  @!P0 BRA `(.L_x_226) ;  /* 0xfffffffc00f08947 */ /* 0x004fea000383ffff */
[----:B------:R-:W-:Y:S05]  /*8d00*/  BRA `(.L_x_245) ;  /* 0xfffffff800887947 */ /* 0x000fea000383ffff */
.L_x_246:
[----:B------:R-:W-:-:S00]  /*8d10*/  BRA `(.L_x_246) ;  /* 0xfffffffc00fc7947 */ /* 0x000fc0000383ffff */
[----:B------:R-:W-:-:S00]  /*8d20*/  NOP ;  /* 0x0000000000007918 */ /* 0x000fc00000000000 */
        /* <DEDUP_REMOVED lines=13> */
.L_x_247:


//--------------------- .nv.global.init           --------------------------
	.section	.nv.global.init,"aw",@progbits
.nv.global.init:
	.type		$str$22,@object
	.size		$str$22,($str$23 - $str$22)
$str$22:
        /*0000*/ 	.byte	0x6b, 0x5f, 0x74, 0x69, 0x6c, 0x65, 0x5f, 0x63, 0x6f, 0x75, 0x6e, 0x74, 0x20, 0x3e, 0x3d, 0x20
        /*0010*/ 	.byte	0x31, 0x00
	.type		$str$23,@object
	.size		$str$23,(__unnamed_1 - $str$23)
$str$23:
        /*0012*/ 	.byte	0x2f, 0x74, 0x6d, 0x70, 0x2f, 0x63, 0x75, 0x74, 0x6c, 0x61, 0x73, 0x73, 0x5f, 0x73, 0x77, 0x65
        /*0022*/ 	.byte	0x65, 0x70, 0x5f, 0x73, 0x72, 0x63, 0x2f, 0x69, 0x6e, 0x63, 0x6c, 0x75, 0x64, 0x65, 0x2f, 0x63
        /*0032*/ 	.byte	0x75, 0x74, 0x6c, 0x61, 0x73, 0x73, 0x2f, 0x67, 0x65, 0x6d, 0x6d, 0x2f, 0x63, 0x6f, 0x6c, 0x6c
        /*0042*/ 	.byte	0x65, 0x63, 0x74, 0x69, 0x76, 0x65, 0x2f, 0x73, 0x6d, 0x39, 0x30, 0x5f, 0x6d, 0x6d, 0x61, 0x5f
        /*0052*/ 	.byte	0x74, 0x6d, 0x61, 0x5f, 0x67, 0x6d, 0x6d, 0x61, 0x5f, 0x73, 0x73, 0x5f, 0x77, 0x61, 0x72, 0x70
        /*0062*/ 	.byte	0x73, 0x70, 0x65, 0x63, 0x69, 0x61, 0x6c, 0x69, 0x7a, 0x65, 0x64, 0x2e, 0x68, 0x70, 0x70, 0x00
	.type		__unnamed_1,@object
	.size		__unnamed_1,(.L_0 - __unnamed_1)
__unnamed_1:
        /*0072*/ 	.byte	0x76, 0x6f, 0x69, 0x64, 0x20, 0x63, 0x75, 0x74, 0x6c, 0x61, 0x73, 0x73, 0x3a, 0x3a, 0x67, 0x65
        /* <DEDUP_REMOVED lines=171> */
        /*0b32*/ 	.byte	0x75, 0x74, 0x65, 0x3a, 0x3a, 0x69, 0x64, 0x65, 0x6e, 0x74, 0x69, 0x74, 0x79, 0x5d, 0x00
.L_0:


//--------------------- .nv.shared._ZN7cutlass13device_kernelINS_4gemm6kernel13GemmUniversalIN4cute5tupleIJiiiiEEENS1_10collective13CollectiveMmaINS1_34MainloopSm90TmaGmmaWarpSpecializedILi12ENS5_IJNS4_1CILi1EEESB_SB_EEENS1_35KernelTmaWarpSpecializedCooperativeEEENS5_IJNSA_ILi128EEENSA_ILi160EEENSA_ILi64EEEEEEaNS5_IJlSB_lEEEaSJ_NS4_8TiledMMAINS4_8MMA_AtomIJNS4_4SM904GMMA26MMA_64x32x32_S32S8S8_SS_TNEEEENS4_6LayoutINS5_IJNSA_ILi2EEESB_SB_EEENS5_IJSB_NSA_ILi0EEEST_EEEEENS5_IJNS4_10UnderscoreESW_SW_EEEEENS4_13SM90_TMA_LOADENS4_14ComposedLayoutINS4_7SwizzleILi2ELi4ELi3EEENS4_18smem_ptr_flag_bitsILi8EEENSQ_INS5_IJNSA_ILi8EEESH_EEENS5_IJSH_SB_EEEEEEEvNS4_8identityESZ_S19_vS1A_EENS_8epilogue10collective6detail29Sm90TmaWarpSpecializedAdapterINS1D_15DefaultEpilogueIaSJ_SJ_NS1C_6thread17LinearCombinationIaLi1EiiLNS1H_9ScaleType4KindE0ELNS_15FloatRoundStyleE2EaEENS1_15EpilogueDefaultEEEEEvvEEEEvNT_6ParamsE --------------------------
	.section	.nv.shared._ZN7cutlass13device_kernelINS_4gemm6kernel13GemmUniversalIN4cute5tupleIJiiiiEEENS1_10collective13CollectiveMmaINS1_34MainloopSm90TmaGmmaWarpSpecializedILi12ENS5_IJNS4_1CILi1EEESB_SB_EEENS1_35KernelTmaWarpSpecializedCooperativeEEENS5_IJNSA_ILi128EEENSA_ILi160EEENSA_ILi64EEEEEEaNS5_IJlSB_lEEEaSJ_NS4_8TiledMMAINS4_8MMA_AtomIJNS4_4SM904GMMA26MMA_64x32x32_S32S8S8_SS_TNEEEENS4_6LayoutINS5_IJNSA_ILi2EEESB_SB_EEENS5_IJSB_NSA_ILi0EEEST_EEEEENS5_IJNS4_10UnderscoreESW_SW_EEEEENS4_13SM90_TMA_LOADENS4_14ComposedLayoutINS4_7SwizzleILi2ELi4ELi3EEENS4_18smem_ptr_flag_bitsILi8EEENSQ_INS5_IJNSA_ILi8EEESH_EEENS5_IJSH_SB_EEEEEEEvNS4_8identityESZ_S19_vS1A_EENS_8epilogue10collective6detail29Sm90TmaWarpSpecializedAdapterINS1D_15DefaultEpilogueIaSJ_SJ_NS1C_6thread17LinearCombinationIaLi1EiiLNS1H_9ScaleType4KindE0ELNS_15FloatRoundStyleE2EaEENS1_15EpilogueDefaultEEEEEvvEEEEvNT_6ParamsE,"aw",@nobits
	.sectionflags	@""
	.align	16
	.zero		1024


//--------------------- .nv.shared.reserved.0     --------------------------
	.section	.nv.shared.reserved.0,"aw",@nobits
	.weak		__nv_reservedSMEM_offset_0_alias
	.size		__nv_reservedSMEM_offset_0_alias, 0, 0
	.other		__nv_reservedSMEM_offset_0_alias,@"STO_CUDA_RESERVED_SHARED STV_DEFAULT"
__nv_reservedSMEM_offset_0_alias:
	.zero		0


//--------------------- .nv.global                --------------------------
	.section	.nv.global,"aw",@nobits
.nv.global:
	.type		_ZN40_INTERNAL_3b7f8575_4_k_cu_b1e92eda_102154cute1_E,@object
	.size		_ZN40_INTERNAL_3b7f8575_4_k_cu_b1e92eda_102154cute1_E,(_ZN40_INTERNAL_3b7f8575_4_k_cu_b1e92eda_102154cuda3std3__45__cpo6cbeginE - _ZN40_INTERNAL_3b7f8575_4_k_cu_b1e92eda_102154cute1_E)
_ZN40_INTERNAL_3b7f8575_4_k_cu_b1e92eda_102154cute1_E:
	.zero		1
	.type		_ZN40_INTERNAL_3b7f8575_4_k_cu_b1e92eda_102154cuda3std3__45__cpo6cbeginE,@object
	.size		_ZN40_INTERNAL_3b7f8575_4_k_cu_b1e92eda_102154cuda3std3__45__cpo6cbeginE,(_ZN40_INTERNAL_3b7f8575_4_k_cu_b1e92eda_102154cuda3std3__48in_placeE - _ZN40_INTERNAL_3b7f8575_4_k_cu_b1e92eda_102154cuda3std3__45__cpo6cbeginE)
_ZN40_INTERNAL_3b7f8575_4_k_cu_b1e92eda_102154cuda3std3__45__cpo6cbeginE:
	.zero		1
	.type		_ZN40_INTERNAL_3b7f8575_4_k_cu_b1e92eda_102154cuda3std3__48in_placeE,@object
	.size		_ZN40_INTERNAL_3b7f8575_4_k_cu_b1e92eda_102154cuda3std3__48in_placeE,(_ZN40_INTERNAL_3b7f8575_4_k_cu_b1e92eda_102154cuda3std6ranges3__45__cpo9iter_moveE - _ZN40_INTERNAL_3b7f8575_4_k_cu_b1e92eda_102154cuda3std3__48in_placeE)
_ZN40_INTERNAL_3b7f8575_4_k_cu_b1e92eda_102154cuda3std3__48in_placeE:
	.zero		1
	.type		_ZN40_INTERNAL_3b7f8575_4_k_cu_b1e92eda_102154cuda3std6ranges3__45__cpo9iter_moveE,@object
	.size		_ZN40_INTERNAL_3b7f8575_4_k_cu_b1e92eda_102154cuda3std6ranges3__45__cpo9iter_moveE,(_ZN40_INTERNAL_3b7f8575_4_k_cu_b1e92eda_102154cuda3std3__45__cpo5beginE - _ZN40_INTERNAL_3b7f8575_4_k_cu_b1e92eda_102154cuda3std6ranges3__45__cpo9iter_moveE)
_ZN40_INTERNAL_3b7f8575_4_k_cu_b1e92eda_102154cuda3std6ranges3__45__cpo9iter_moveE:
	.zero		1
	.type		_ZN40_INTERNAL_3b7f8575_4_k_cu_b1e92eda_102154cuda3std3__45__cpo5beginE,@object
	.size		_ZN40_INTERNAL_3b7f8575_4_k_cu_b1e92eda_102154cuda3std3__45__cpo5beginE,(_ZN40_INTERNAL_3b7f8575_4_k_cu_b1e92eda_102154cuda3std3__442_GLOBAL__N__3b7f8575_4_k_cu_b1e92eda_102156ignoreE - _ZN40_INTERNAL_3b7f8575_4_k_cu_b1e92eda_102154cuda3std3__45__cpo5beginE)
_ZN40_INTERNAL_3b7f8575_4_k_cu_b1e92eda_102154cuda3std3__45__cpo5beginE:
	.zero		1
	.type		_ZN40_INTERNAL_3b7f8575_4_k_cu_b1e92eda_102154cuda3std3__442_GLOBAL__N__3b7f8575_4_k_cu_b1e92eda_102156ignoreE,@object
	.size		_ZN40_INTERNAL_3b7f8575_4_k_cu_b1e92eda_102154cuda3std3__442_GLOBAL__N__3b7f8575_4_k_cu_b1e92eda_102156ignoreE,(_ZN40_INTERNAL_3b7f8575_4_k_cu_b1e92eda_102154cute7productE - _ZN40_INTERNAL_3b7f8575_4_k_cu_b1e92eda_102154cuda3std3__442_GLOBAL__N__3b7f8575_4_k_cu_b1e92eda_102156ignoreE)
_ZN40_INTERNAL_3b7f8575_4_k_cu_b1e92eda_102154cuda3std3__442_GLOBAL__N__3b7f8575_4_k_cu_b1e92eda_102156ignoreE:
	.zero		1
	.type		_ZN40_INTERNAL_3b7f8575_4_k_cu_b1e92eda_102154cute7productE,@object
	.size		_ZN40_INTERNAL_3b7f8575_4_k_cu_b1e92eda_102154cute7productE,(_ZN40_INTERNAL_3b7f8575_4_k_cu_b1e92eda_102154cuda3std3__45__cpo3endE - _ZN40_INTERNAL_3b7f8575_4_k_cu_b1e92eda_102154cute7productE)
_ZN40_INTERNAL_3b7f8575_4_k_cu_b1e92eda_102154cute7productE:
	.zero		1
	.type		_ZN40_INTERNAL_3b7f8575_4_k_cu_b1e92eda_102154cuda3std3__45__cpo3endE,@object
	.size		_ZN40_INTERNAL_3b7f8575_4_k_cu_b1e92eda_102154cuda3std3__45__cpo3endE,(_ZN40_INTERNAL_3b7f8575_4_k_cu_b1e92eda_102154cuda3std3__419piecewise_constructE - _ZN40_INTERNAL_3b7f8575_4_k_cu_b1e92eda_102154cuda3std3__45__cpo3endE)
_ZN40_INTERNAL_3b7f8575_4_k_cu_b1e92eda_102154cuda3std3__45__cpo3endE:
	.zero		1
	.type		_ZN40_INTERNAL_3b7f8575_4_k_cu_b1e92eda_102154cuda3std3__419piecewise_constructE,@object
	.size		_ZN40_INTERNAL_3b7f8575_4_k_cu_b1e92eda_102154cuda3std3__419piecewise_constructE,(_ZN40_INTERNAL_3b7f8575_4_k_cu_b1e92eda_102154cuda3std3__45__cpo4cendE - _ZN40_INTERNAL_3b7f8575_4_k_cu_b1e92eda_102154cuda3std3__419piecewise_constructE)
_ZN40_INTERNAL_3b7f8575_4_k_cu_b1e92eda_102154cuda3std3__419piecewise_constructE:
	.zero		1
	.type		_ZN40_INTERNAL_3b7f8575_4_k_cu_b1e92eda_102154cuda3std3__45__cpo4cendE,@object
	.size		_ZN40_INTERNAL_3b7f8575_4_k_cu_b1e92eda_102154cuda3std3__45__cpo4cendE,(_ZN40_INTERNAL_3b7f8575_4_k_cu_b1e92eda_102154cuda3std6ranges3__45__cpo4swapE - _ZN40_INTERNAL_3b7f8575_4_k_cu_b1e92eda_102154cuda3std3__45__cpo4cendE)
_ZN40_INTERNAL_3b7f8575_4_k_cu_b1e92eda_102154cuda3std3__45__cpo4cendE:
	.zero		1
	.type		_ZN40_INTERNAL_3b7f8575_4_k_cu_b1e92eda_102154cuda3std6ranges3__45__cpo4swapE,@object
	.size		_ZN40_INTERNAL_3b7f8575_4_k_cu_b1e92eda_102154cuda3std6ranges3__45__cpo4swapE,(.L_8 - _ZN40_INTERNAL_3b7f8575_4_k_cu_b1e92eda_102154cuda3std6ranges3__45__cpo4swapE)
_ZN40_INTERNAL_3b7f8575_4_k_cu_b1e92eda_102154cuda3std6ranges3__45__cpo4swapE:
	.zero		1
.L_8:


//--------------------- .nv.constant0._ZN7cutlass13device_kernelINS_4gemm6kernel13GemmUniversalIN4cute5tupleIJiiiiEEENS1_10collective13CollectiveMmaINS1_34MainloopSm90TmaGmmaWarpSpecializedILi12ENS5_IJNS4_1CILi1EEESB_SB_EEENS1_35KernelTmaWarpSpecializedCooperativeEEENS5_IJNSA_ILi128EEENSA_ILi160EEENSA_ILi64EEEEEEaNS5_IJlSB_lEEEaSJ_NS4_8TiledMMAINS4_8MMA_AtomIJNS4_4SM904GMMA26MMA_64x32x32_S32S8S8_SS_TNEEEENS4_6LayoutINS5_IJNSA_ILi2EEESB_SB_EEENS5_IJSB_NSA_ILi0EEEST_EEEEENS5_IJNS4_10UnderscoreESW_SW_EEEEENS4_13SM90_TMA_LOADENS4_14ComposedLayoutINS4_7SwizzleILi2ELi4ELi3EEENS4_18smem_ptr_flag_bitsILi8EEENSQ_INS5_IJNSA_ILi8EEESH_EEENS5_IJSH_SB_EEEEEEEvNS4_8identityESZ_S19_vS1A_EENS_8epilogue10collective6detail29Sm90TmaWarpSpecializedAdapterINS1D_15DefaultEpilogueIaSJ_SJ_NS1C_6thread17LinearCombinationIaLi1EiiLNS1H_9ScaleType4KindE0ELNS_15FloatRoundStyleE2EaEENS1_15EpilogueDefaultEEEEEvvEEEEvNT_6ParamsE --------------------------
	.section	.nv.constant0._ZN7cutlass13device_kernelINS_4gemm6kernel13GemmUniversalIN4cute5tupleIJiiiiEEENS1_10collective13CollectiveMmaINS1_34MainloopSm90TmaGmmaWarpSpecializedILi12ENS5_IJNS4_1CILi1EEESB_SB_EEENS1_35KernelTmaWarpSpecializedCooperativeEEENS5_IJNSA_ILi128EEENSA_ILi160EEENSA_ILi64EEEEEEaNS5_IJlSB_lEEEaSJ_NS4_8TiledMMAINS4_8MMA_AtomIJNS4_4SM904GMMA26MMA_64x32x32_S32S8S8_SS_TNEEEENS4_6LayoutINS5_IJNSA_ILi2EEESB_SB_EEENS5_IJSB_NSA_ILi0EEEST_EEEEENS5_IJNS4_10UnderscoreESW_SW_EEEEENS4_13SM90_TMA_LOADENS4_14ComposedLayoutINS4_7SwizzleILi2ELi4ELi3EEENS4_18smem_ptr_flag_bitsILi8EEENSQ_INS5_IJNSA_ILi8EEESH_EEENS5_IJSH_SB_EEEEEEEvNS4_8identityESZ_S19_vS1A_EENS_8epilogue10collective6detail29Sm90TmaWarpSpecializedAdapterINS1D_15DefaultEpilogueIaSJ_SJ_NS1C_6thread17LinearCombinationIaLi1EiiLNS1H_9ScaleType4KindE0ELNS_15FloatRoundStyleE2EaEENS1_15EpilogueDefaultEEEEEvvEEEEvNT_6ParamsE,"a",@progbits
	.sectionflags	@""
	.align	4
.nv.constant0._ZN7cutlass13device_kernelINS_4gemm6kernel13GemmUniversalIN4cute5tupleIJiiiiEEENS1_10collective13CollectiveMmaINS1_34MainloopSm90TmaGmmaWarpSpecializedILi12ENS5_IJNS4_1CILi1EEESB_SB_EEENS1_35KernelTmaWarpSpecializedCooperativeEEENS5_IJNSA_ILi128EEENSA_ILi160EEENSA_ILi64EEEEEEaNS5_IJlSB_lEEEaSJ_NS4_8TiledMMAINS4_8MMA_AtomIJNS4_4SM904GMMA26MMA_64x32x32_S32S8S8_SS_TNEEEENS4_6LayoutINS5_IJNSA_ILi2EEESB_SB_EEENS5_IJSB_NSA_ILi0EEEST_EEEEENS5_IJNS4_10UnderscoreESW_SW_EEEEENS4_13SM90_TMA_LOADENS4_14ComposedLayoutINS4_7SwizzleILi2ELi4ELi3EEENS4_18smem_ptr_flag_bitsILi8EEENSQ_INS5_IJNSA_ILi8EEESH_EEENS5_IJSH_SB_EEEEEEEvNS4_8identityESZ_S19_vS1A_EENS_8epilogue10collective6detail29Sm90TmaWarpSpecializedAdapterINS1D_15DefaultEpilogueIaSJ_SJ_NS1C_6thread17LinearCombinationIaLi1EiiLNS1H_9ScaleType4KindE0ELNS_15FloatRoundStyleE2EaEENS1_15EpilogueDefaultEEEEEvvEEEEvNT_6ParamsE:
	.zero		1664


//--------------------- SYMBOLS --------------------------

	.type		.nv.reservedSmem.offset0,@object
	.size		.nv.reservedSmem.offset0,0x4
	.type		__assertfail,@function
